//
// Generated by NVIDIA NVVM Compiler
//
// Compiler Build ID: CL-36424714
// Cuda compilation tools, release 13.0, V13.0.88
// Based on NVVM 20.0.0
//

.version 9.0
.target sm_100
.address_size 64

	// .globl	_Z4topkPhS_S_j
.extern .shared .align 16 .b8 cache[];

.visible .entry _Z4topkPhS_S_j(
	.param .u64 .ptr .align 1 _Z4topkPhS_S_j_param_0,
	.param .u64 .ptr .align 1 _Z4topkPhS_S_j_param_1,
	.param .u64 .ptr .align 1 _Z4topkPhS_S_j_param_2,
	.param .u32 _Z4topkPhS_S_j_param_3
)
{
	.reg .pred 	%p<162>;
	.reg .b16 	%rs<131>;
	.reg .b32 	%r<335>;
	.reg .b64 	%rd<15>;

	ld.param.u64 	%rd3, [_Z4topkPhS_S_j_param_0];
	ld.param.u64 	%rd1, [_Z4topkPhS_S_j_param_1];
	ld.param.u64 	%rd2, [_Z4topkPhS_S_j_param_2];
	ld.param.u32 	%r35, [_Z4topkPhS_S_j_param_3];
	cvta.to.global.u64 	%rd4, %rd3;
	mov.u32 	%r1, %tid.x;
	shr.u32 	%r36, %r1, 5;
	and.b32  	%r2, %r1, 31;
	shl.b32 	%r37, %r1, 3;
	mov.u32 	%r38, cache;
	add.s32 	%r39, %r38, %r37;
	mov.u32 	%r40, %ctaid.x;
	mov.u32 	%r41, %ntid.x;
	mul.lo.s32 	%r3, %r40, %r41;
	cvt.u64.u32 	%rd5, %r3;
	cvt.u64.u32 	%rd6, %r1;
	add.s64 	%rd7, %rd5, %rd6;
	shl.b64 	%rd8, %rd7, 3;
	add.s64 	%rd9, %rd4, %rd8;
	ld.global.v2.u32 	{%r42, %r43}, [%rd9];
	st.shared.v2.u32 	[%r39], {%r42, %r43};
	bar.warp.sync 	-1;
	and.b32  	%r44, %r37, 248;
	add.s32 	%r45, %r38, %r44;
	ld.shared.v2.b32 	{%r46, %r47}, [%r45];
	bfe.u32 	%r48, %r47, 24, 8;
	cvt.u16.u32 	%rs10, %r48;
	bfe.u32 	%r49, %r47, 16, 8;
	cvt.u16.u32 	%rs11, %r49;
	bfe.u32 	%r50, %r47, 8, 8;
	cvt.u16.u32 	%rs12, %r50;
	bfe.u32 	%r51, %r47, 0, 8;
	cvt.u16.u32 	%rs13, %r51;
	bfe.u32 	%r52, %r46, 24, 8;
	cvt.u16.u32 	%rs14, %r52;
	bfe.u32 	%r53, %r46, 16, 8;
	cvt.u16.u32 	%rs15, %r53;
	bfe.u32 	%r54, %r46, 8, 8;
	cvt.u16.u32 	%rs16, %r54;
	bfe.u32 	%r55, %r46, 0, 8;
	cvt.u16.u32 	%rs17, %r55;
	and.b16  	%rs18, %rs17, 255;
	and.b16  	%rs19, %rs16, 255;
	and.b16  	%rs20, %rs15, 255;
	and.b16  	%rs21, %rs14, 255;
	and.b16  	%rs22, %rs13, 255;
	and.b16  	%rs23, %rs12, 255;
	and.b16  	%rs24, %rs11, 255;
	and.b16  	%rs25, %rs10, 255;
	shr.u16 	%rs26, %rs18, 7;
	shr.u16 	%rs27, %rs19, 7;
	add.s16 	%rs28, %rs26, %rs27;
	shr.u16 	%rs29, %rs20, 7;
	add.s16 	%rs30, %rs28, %rs29;
	shr.u16 	%rs31, %rs21, 7;
	add.s16 	%rs32, %rs30, %rs31;
	shr.u16 	%rs33, %rs22, 7;
	add.s16 	%rs34, %rs32, %rs33;
	shr.u16 	%rs35, %rs23, 7;
	add.s16 	%rs36, %rs34, %rs35;
	shr.u16 	%rs37, %rs24, 7;
	add.s16 	%rs38, %rs36, %rs37;
	cvt.u32.u16 	%r56, %rs38;
	and.b32  	%r57, %r56, 255;
	shr.u16 	%rs39, %rs25, 7;
	cvt.u32.u16 	%r58, %rs39;
	add.s32 	%r59, %r57, %r58;
	shfl.sync.down.b32	%r60|%p1, %r59, 16, 31, -1;
	add.s32 	%r61, %r60, %r59;
	shfl.sync.down.b32	%r62|%p2, %r61, 8, 31, -1;
	add.s32 	%r63, %r61, %r62;
	shfl.sync.down.b32	%r64|%p3, %r63, 4, 31, -1;
	add.s32 	%r65, %r63, %r64;
	shfl.sync.down.b32	%r66|%p4, %r65, 2, 31, -1;
	add.s32 	%r67, %r65, %r66;
	shfl.sync.down.b32	%r68|%p5, %r67, 1, 31, -1;
	add.s32 	%r69, %r67, %r68;
	setp.lt.u32 	%p6, %r69, %r35;
	selp.b16 	%rs40, 0, 127, %p6;
	selp.b16 	%rs41, 127, -1, %p6;
	add.s16 	%rs42, %rs41, -1;
	and.b16  	%rs43, %rs42, 254;
	add.s16 	%rs44, %rs40, %rs43;
	add.s16 	%rs45, %rs44, 1;
	shr.u16 	%rs46, %rs45, 1;
	setp.gt.u16 	%p7, %rs18, %rs46;
	selp.u32 	%r70, 1, 0, %p7;
	setp.gt.u16 	%p8, %rs19, %rs46;
	selp.u32 	%r71, 1, 0, %p8;
	add.s32 	%r72, %r70, %r71;
	setp.gt.u16 	%p9, %rs20, %rs46;
	selp.u32 	%r73, 1, 0, %p9;
	add.s32 	%r74, %r72, %r73;
	setp.gt.u16 	%p10, %rs21, %rs46;
	selp.u32 	%r75, 1, 0, %p10;
	add.s32 	%r76, %r74, %r75;
	setp.gt.u16 	%p11, %rs22, %rs46;
	selp.u32 	%r77, 1, 0, %p11;
	add.s32 	%r78, %r76, %r77;
	setp.gt.u16 	%p12, %rs23, %rs46;
	selp.u32 	%r79, 1, 0, %p12;
	add.s32 	%r80, %r78, %r79;
	setp.gt.u16 	%p13, %rs24, %rs46;
	selp.u32 	%r81, 1, 0, %p13;
	add.s32 	%r82, %r80, %r81;
	setp.gt.u16 	%p14, %rs25, %rs46;
	selp.u32 	%r83, 1, 0, %p14;
	add.s32 	%r84, %r82, %r83;
	shfl.sync.down.b32	%r85|%p15, %r84, 16, 31, -1;
	add.s32 	%r86, %r85, %r84;
	shfl.sync.down.b32	%r87|%p16, %r86, 8, 31, -1;
	add.s32 	%r88, %r86, %r87;
	shfl.sync.down.b32	%r89|%p17, %r88, 4, 31, -1;
	add.s32 	%r90, %r88, %r89;
	shfl.sync.down.b32	%r91|%p18, %r90, 2, 31, -1;
	add.s32 	%r92, %r90, %r91;
	shfl.sync.down.b32	%r93|%p19, %r92, 1, 31, -1;
	add.s32 	%r94, %r92, %r93;
	setp.lt.u32 	%p20, %r94, %r35;
	selp.b16 	%rs47, %rs40, %rs46, %p20;
	selp.b16 	%rs48, %rs46, %rs41, %p20;
	and.b16  	%rs49, %rs48, 255;
	add.s16 	%rs50, %rs47, %rs49;
	shr.u16 	%rs51, %rs50, 1;
	setp.gt.u16 	%p21, %rs18, %rs51;
	selp.u32 	%r95, 1, 0, %p21;
	setp.gt.u16 	%p22, %rs19, %rs51;
	selp.u32 	%r96, 1, 0, %p22;
	add.s32 	%r97, %r95, %r96;
	setp.gt.u16 	%p23, %rs20, %rs51;
	selp.u32 	%r98, 1, 0, %p23;
	add.s32 	%r99, %r97, %r98;
	setp.gt.u16 	%p24, %rs21, %rs51;
	selp.u32 	%r100, 1, 0, %p24;
	add.s32 	%r101, %r99, %r100;
	setp.gt.u16 	%p25, %rs22, %rs51;
	selp.u32 	%r102, 1, 0, %p25;
	add.s32 	%r103, %r101, %r102;
	setp.gt.u16 	%p26, %rs23, %rs51;
	selp.u32 	%r104, 1, 0, %p26;
	add.s32 	%r105, %r103, %r104;
	setp.gt.u16 	%p27, %rs24, %rs51;
	selp.u32 	%r106, 1, 0, %p27;
	add.s32 	%r107, %r105, %r106;
	setp.gt.u16 	%p28, %rs25, %rs51;
	selp.u32 	%r108, 1, 0, %p28;
	add.s32 	%r109, %r107, %r108;
	shfl.sync.down.b32	%r110|%p29, %r109, 16, 31, -1;
	add.s32 	%r111, %r110, %r109;
	shfl.sync.down.b32	%r112|%p30, %r111, 8, 31, -1;
	add.s32 	%r113, %r111, %r112;
	shfl.sync.down.b32	%r114|%p31, %r113, 4, 31, -1;
	add.s32 	%r115, %r113, %r114;
	shfl.sync.down.b32	%r116|%p32, %r115, 2, 31, -1;
	add.s32 	%r117, %r115, %r116;
	shfl.sync.down.b32	%r118|%p33, %r117, 1, 31, -1;
	add.s32 	%r119, %r117, %r118;
	setp.lt.u32 	%p34, %r119, %r35;
	selp.b16 	%rs52, %rs47, %rs51, %p34;
	selp.b16 	%rs53, %rs51, %rs48, %p34;
	and.b16  	%rs54, %rs53, 255;
	add.s16 	%rs55, %rs52, %rs54;
	shr.u16 	%rs56, %rs55, 1;
	setp.gt.u16 	%p35, %rs18, %rs56;
	selp.u32 	%r120, 1, 0, %p35;
	setp.gt.u16 	%p36, %rs19, %rs56;
	selp.u32 	%r121, 1, 0, %p36;
	add.s32 	%r122, %r120, %r121;
	setp.gt.u16 	%p37, %rs20, %rs56;
	selp.u32 	%r123, 1, 0, %p37;
	add.s32 	%r124, %r122, %r123;
	setp.gt.u16 	%p38, %rs21, %rs56;
	selp.u32 	%r125, 1, 0, %p38;
	add.s32 	%r126, %r124, %r125;
	setp.gt.u16 	%p39, %rs22, %rs56;
	selp.u32 	%r127, 1, 0, %p39;
	add.s32 	%r128, %r126, %r127;
	setp.gt.u16 	%p40, %rs23, %rs56;
	selp.u32 	%r129, 1, 0, %p40;
	add.s32 	%r130, %r128, %r129;
	setp.gt.u16 	%p41, %rs24, %rs56;
	selp.u32 	%r131, 1, 0, %p41;
	add.s32 	%r132, %r130, %r131;
	setp.gt.u16 	%p42, %rs25, %rs56;
	selp.u32 	%r133, 1, 0, %p42;
	add.s32 	%r134, %r132, %r133;
	shfl.sync.down.b32	%r135|%p43, %r134, 16, 31, -1;
	add.s32 	%r136, %r135, %r134;
	shfl.sync.down.b32	%r137|%p44, %r136, 8, 31, -1;
	add.s32 	%r138, %r136, %r137;
	shfl.sync.down.b32	%r139|%p45, %r138, 4, 31, -1;
	add.s32 	%r140, %r138, %r139;
	shfl.sync.down.b32	%r141|%p46, %r140, 2, 31, -1;
	add.s32 	%r142, %r140, %r141;
	shfl.sync.down.b32	%r143|%p47, %r142, 1, 31, -1;
	add.s32 	%r144, %r142, %r143;
	setp.lt.u32 	%p48, %r144, %r35;
	selp.b16 	%rs57, %rs52, %rs56, %p48;
	selp.b16 	%rs59, %rs56, %rs53, %p48;
	and.b16  	%rs61, %rs59, 255;
	and.b16  	%rs62, %rs57, %rs61;
	xor.b16  	%rs63, %rs57, %rs61;
	shr.u16 	%rs64, %rs63, 1;
	add.s16 	%rs65, %rs62, %rs64;
	setp.gt.u16 	%p49, %rs18, %rs65;
	selp.u32 	%r145, 1, 0, %p49;
	setp.gt.u16 	%p50, %rs19, %rs65;
	selp.u32 	%r146, 1, 0, %p50;
	add.s32 	%r147, %r145, %r146;
	setp.gt.u16 	%p51, %rs20, %rs65;
	selp.u32 	%r148, 1, 0, %p51;
	add.s32 	%r149, %r147, %r148;
	setp.gt.u16 	%p52, %rs21, %rs65;
	selp.u32 	%r150, 1, 0, %p52;
	add.s32 	%r151, %r149, %r150;
	setp.gt.u16 	%p53, %rs22, %rs65;
	selp.u32 	%r152, 1, 0, %p53;
	add.s32 	%r153, %r151, %r152;
	setp.gt.u16 	%p54, %rs23, %rs65;
	selp.u32 	%r154, 1, 0, %p54;
	add.s32 	%r155, %r153, %r154;
	setp.gt.u16 	%p55, %rs24, %rs65;
	selp.u32 	%r156, 1, 0, %p55;
	add.s32 	%r157, %r155, %r156;
	setp.gt.u16 	%p56, %rs25, %rs65;
	selp.u32 	%r158, 1, 0, %p56;
	add.s32 	%r159, %r157, %r158;
	shfl.sync.down.b32	%r160|%p57, %r159, 16, 31, -1;
	add.s32 	%r161, %r160, %r159;
	shfl.sync.down.b32	%r162|%p58, %r161, 8, 31, -1;
	add.s32 	%r163, %r161, %r162;
	shfl.sync.down.b32	%r164|%p59, %r163, 4, 31, -1;
	add.s32 	%r165, %r163, %r164;
	shfl.sync.down.b32	%r166|%p60, %r165, 2, 31, -1;
	add.s32 	%r167, %r165, %r166;
	shfl.sync.down.b32	%r168|%p61, %r167, 1, 31, -1;
	add.s32 	%r169, %r167, %r168;
	setp.lt.u32 	%p62, %r169, %r35;
	selp.b16 	%rs66, %rs57, %rs65, %p62;
	selp.b16 	%rs68, %rs65, %rs59, %p62;
	and.b16  	%rs70, %rs68, 255;
	and.b16  	%rs71, %rs66, %rs70;
	xor.b16  	%rs72, %rs66, %rs70;
	shr.u16 	%rs73, %rs72, 1;
	add.s16 	%rs74, %rs71, %rs73;
	setp.gt.u16 	%p63, %rs18, %rs74;
	selp.u32 	%r170, 1, 0, %p63;
	setp.gt.u16 	%p64, %rs19, %rs74;
	selp.u32 	%r171, 1, 0, %p64;
	add.s32 	%r172, %r170, %r171;
	setp.gt.u16 	%p65, %rs20, %rs74;
	selp.u32 	%r173, 1, 0, %p65;
	add.s32 	%r174, %r172, %r173;
	setp.gt.u16 	%p66, %rs21, %rs74;
	selp.u32 	%r175, 1, 0, %p66;
	add.s32 	%r176, %r174, %r175;
	setp.gt.u16 	%p67, %rs22, %rs74;
	selp.u32 	%r177, 1, 0, %p67;
	add.s32 	%r178, %r176, %r177;
	setp.gt.u16 	%p68, %rs23, %rs74;
	selp.u32 	%r179, 1, 0, %p68;
	add.s32 	%r180, %r178, %r179;
	setp.gt.u16 	%p69, %rs24, %rs74;
	selp.u32 	%r181, 1, 0, %p69;
	add.s32 	%r182, %r180, %r181;
	setp.gt.u16 	%p70, %rs25, %rs74;
	selp.u32 	%r183, 1, 0, %p70;
	add.s32 	%r184, %r182, %r183;
	shfl.sync.down.b32	%r185|%p71, %r184, 16, 31, -1;
	add.s32 	%r186, %r185, %r184;
	shfl.sync.down.b32	%r187|%p72, %r186, 8, 31, -1;
	add.s32 	%r188, %r186, %r187;
	shfl.sync.down.b32	%r189|%p73, %r188, 4, 31, -1;
	add.s32 	%r190, %r188, %r189;
	shfl.sync.down.b32	%r191|%p74, %r190, 2, 31, -1;
	add.s32 	%r192, %r190, %r191;
	shfl.sync.down.b32	%r193|%p75, %r192, 1, 31, -1;
	add.s32 	%r194, %r192, %r193;
	setp.lt.u32 	%p76, %r194, %r35;
	selp.b16 	%rs75, %rs66, %rs74, %p76;
	and.b16  	%rs76, %rs75, 255;
	selp.b16 	%rs77, %rs74, %rs68, %p76;
	and.b16  	%rs78, %rs77, 255;
	add.s16 	%rs79, %rs76, %rs78;
	shr.u16 	%rs80, %rs79, 1;
	setp.gt.u16 	%p77, %rs18, %rs80;
	selp.u32 	%r195, 1, 0, %p77;
	setp.gt.u16 	%p78, %rs19, %rs80;
	selp.u32 	%r196, 1, 0, %p78;
	add.s32 	%r197, %r195, %r196;
	setp.gt.u16 	%p79, %rs20, %rs80;
	selp.u32 	%r198, 1, 0, %p79;
	add.s32 	%r199, %r197, %r198;
	setp.gt.u16 	%p80, %rs21, %rs80;
	selp.u32 	%r200, 1, 0, %p80;
	add.s32 	%r201, %r199, %r200;
	setp.gt.u16 	%p81, %rs22, %rs80;
	selp.u32 	%r202, 1, 0, %p81;
	add.s32 	%r203, %r201, %r202;
	setp.gt.u16 	%p82, %rs23, %rs80;
	selp.u32 	%r204, 1, 0, %p82;
	add.s32 	%r205, %r203, %r204;
	setp.gt.u16 	%p83, %rs24, %rs80;
	selp.u32 	%r206, 1, 0, %p83;
	add.s32 	%r207, %r205, %r206;
	setp.gt.u16 	%p84, %rs25, %rs80;
	selp.u32 	%r208, 1, 0, %p84;
	add.s32 	%r209, %r207, %r208;
	shfl.sync.down.b32	%r210|%p85, %r209, 16, 31, -1;
	add.s32 	%r211, %r210, %r209;
	shfl.sync.down.b32	%r212|%p86, %r211, 8, 31, -1;
	add.s32 	%r213, %r211, %r212;
	shfl.sync.down.b32	%r214|%p87, %r213, 4, 31, -1;
	add.s32 	%r215, %r213, %r214;
	shfl.sync.down.b32	%r216|%p88, %r215, 2, 31, -1;
	add.s32 	%r217, %r215, %r216;
	shfl.sync.down.b32	%r218|%p89, %r217, 1, 31, -1;
	add.s32 	%r219, %r217, %r218;
	setp.lt.u32 	%p90, %r219, %r35;
	selp.b16 	%rs81, %rs75, %rs80, %p90;
	and.b16  	%rs82, %rs81, 255;
	selp.b16 	%rs83, %rs80, %rs77, %p90;
	and.b16  	%rs84, %rs83, 255;
	add.s16 	%rs85, %rs82, %rs84;
	shr.u16 	%rs86, %rs85, 1;
	setp.gt.u16 	%p91, %rs18, %rs86;
	selp.u32 	%r220, 1, 0, %p91;
	setp.gt.u16 	%p92, %rs19, %rs86;
	selp.u32 	%r221, 1, 0, %p92;
	add.s32 	%r222, %r220, %r221;
	setp.gt.u16 	%p93, %rs20, %rs86;
	selp.u32 	%r223, 1, 0, %p93;
	add.s32 	%r224, %r222, %r223;
	setp.gt.u16 	%p94, %rs21, %rs86;
	selp.u32 	%r225, 1, 0, %p94;
	add.s32 	%r226, %r224, %r225;
	setp.gt.u16 	%p95, %rs22, %rs86;
	selp.u32 	%r227, 1, 0, %p95;
	add.s32 	%r228, %r226, %r227;
	setp.gt.u16 	%p96, %rs23, %rs86;
	selp.u32 	%r229, 1, 0, %p96;
	add.s32 	%r230, %r228, %r229;
	setp.gt.u16 	%p97, %rs24, %rs86;
	selp.u32 	%r231, 1, 0, %p97;
	add.s32 	%r232, %r230, %r231;
	setp.gt.u16 	%p98, %rs25, %rs86;
	selp.u32 	%r233, 1, 0, %p98;
	add.s32 	%r234, %r232, %r233;
	shfl.sync.down.b32	%r235|%p99, %r234, 16, 31, -1;
	add.s32 	%r236, %r235, %r234;
	shfl.sync.down.b32	%r237|%p100, %r236, 8, 31, -1;
	add.s32 	%r238, %r236, %r237;
	shfl.sync.down.b32	%r239|%p101, %r238, 4, 31, -1;
	add.s32 	%r240, %r238, %r239;
	shfl.sync.down.b32	%r241|%p102, %r240, 2, 31, -1;
	add.s32 	%r242, %r240, %r241;
	shfl.sync.down.b32	%r243|%p103, %r242, 1, 31, -1;
	add.s32 	%r244, %r242, %r243;
	setp.lt.u32 	%p104, %r244, %r35;
	selp.b16 	%rs87, %rs81, %rs86, %p104;
	and.b16  	%rs88, %rs87, 255;
	selp.b16 	%rs89, %rs86, %rs83, %p104;
	and.b16  	%rs90, %rs89, 255;
	add.s16 	%rs91, %rs88, %rs90;
	shr.u16 	%rs1, %rs91, 1;
	shl.b32 	%r245, %r35, 5;
	or.b32  	%r246, %r36, %r245;
	add.s32 	%r4, %r38, %r246;
	mov.b16 	%rs92, 0;
	st.shared.u8 	[%r4+4096], %rs92;
	bar.sync 	0;
	shl.b32 	%r5, %r36, 8;
	mov.b32 	%r247, -1;
	shl.b32 	%r248, %r247, %r2;
	not.b32 	%r6, %r248;
	mul.lo.s32 	%r7, %r35, %r36;
	shl.b32 	%r249, %r35, 4;
	add.s32 	%r8, %r249, 4096;
	add.s32 	%r9, %r8, %r7;
	ld.shared.u8 	%r10, [%r4+4096];
	setp.le.u32 	%p105, %r35, %r10;
	@%p105 bra 	$L__BB0_41;
	add.s32 	%r250, %r5, %r2;
	add.s32 	%r11, %r38, %r250;
	ld.shared.u8 	%rs2, [%r11];
	setp.le.u16 	%p106, %rs2, %rs1;
	setp.gt.u16 	%p107, %rs2, %rs1;
	mov.b32 	%r252, -1;
	vote.sync.ballot.b32 	%r253, %p107, %r252;
	and.b32  	%r254, %r253, %r6;
	popc.b32 	%r12, %r254;
	add.s32 	%r255, %r12, %r10;
	setp.ge.u32 	%p109, %r255, %r35;
	or.pred  	%p110, %p106, %p109;
	@%p110 bra 	$L__BB0_3;
	add.s32 	%r256, %r255, %r7;
	add.s32 	%r258, %r38, %r256;
	st.shared.u8 	[%r258+4096], %rs2;
	add.s32 	%r259, %r255, %r9;
	add.s32 	%r260, %r38, %r259;
	st.shared.u8 	[%r260], %r2;
$L__BB0_3:
	setp.ne.s32 	%p111, %r2, 31;
	@%p111 bra 	$L__BB0_5;
	ld.shared.u8 	%rs93, [%r4+4096];
	cvt.u16.u32 	%rs94, %r12;
	add.s16 	%rs95, %rs93, %rs94;
	st.shared.u8 	[%r4+4096], %rs95;
$L__BB0_5:
	bar.warp.sync 	-1;
	ld.shared.u8 	%r14, [%r4+4096];
	setp.le.u32 	%p112, %r35, %r14;
	@%p112 bra 	$L__BB0_41;
	ld.shared.u8 	%rs3, [%r11+32];
	setp.le.u16 	%p113, %rs3, %rs1;
	setp.gt.u16 	%p114, %rs3, %rs1;
	mov.b32 	%r261, -1;
	vote.sync.ballot.b32 	%r262, %p114, %r261;
	and.b32  	%r263, %r262, %r6;
	popc.b32 	%r15, %r263;
	add.s32 	%r264, %r15, %r14;
	setp.ge.u32 	%p116, %r264, %r35;
	or.pred  	%p117, %p113, %p116;
	@%p117 bra 	$L__BB0_8;
	add.s32 	%r265, %r264, %r7;
	add.s32 	%r267, %r38, %r265;
	st.shared.u8 	[%r267+4096], %rs3;
	cvt.u16.u32 	%rs96, %r2;
	or.b16  	%rs97, %rs96, 32;
	add.s32 	%r268, %r264, %r9;
	add.s32 	%r269, %r38, %r268;
	st.shared.u8 	[%r269], %rs97;
$L__BB0_8:
	setp.ne.s32 	%p118, %r2, 31;
	@%p118 bra 	$L__BB0_10;
	ld.shared.u8 	%rs98, [%r4+4096];
	cvt.u16.u32 	%rs99, %r15;
	add.s16 	%rs100, %rs98, %rs99;
	st.shared.u8 	[%r4+4096], %rs100;
$L__BB0_10:
	bar.warp.sync 	-1;
	ld.shared.u8 	%r17, [%r4+4096];
	setp.le.u32 	%p119, %r35, %r17;
	@%p119 bra 	$L__BB0_41;
	ld.shared.u8 	%rs4, [%r11+64];
	setp.le.u16 	%p120, %rs4, %rs1;
	setp.gt.u16 	%p121, %rs4, %rs1;
	mov.b32 	%r270, -1;
	vote.sync.ballot.b32 	%r271, %p121, %r270;
	and.b32  	%r272, %r271, %r6;
	popc.b32 	%r18, %r272;
	add.s32 	%r273, %r18, %r17;
	setp.ge.u32 	%p123, %r273, %r35;
	or.pred  	%p124, %p120, %p123;
	@%p124 bra 	$L__BB0_13;
	add.s32 	%r274, %r273, %r7;
	add.s32 	%r276, %r38, %r274;
	st.shared.u8 	[%r276+4096], %rs4;
	cvt.u16.u32 	%rs101, %r2;
	or.b16  	%rs102, %rs101, 64;
	add.s32 	%r277, %r273, %r9;
	add.s32 	%r278, %r38, %r277;
	st.shared.u8 	[%r278], %rs102;
$L__BB0_13:
	setp.ne.s32 	%p125, %r2, 31;
	@%p125 bra 	$L__BB0_15;
	ld.shared.u8 	%rs103, [%r4+4096];
	cvt.u16.u32 	%rs104, %r18;
	add.s16 	%rs105, %rs103, %rs104;
	st.shared.u8 	[%r4+4096], %rs105;
$L__BB0_15:
	bar.warp.sync 	-1;
	ld.shared.u8 	%r20, [%r4+4096];
	setp.le.u32 	%p126, %r35, %r20;
	@%p126 bra 	$L__BB0_41;
	ld.shared.u8 	%rs5, [%r11+96];
	setp.le.u16 	%p127, %rs5, %rs1;
	setp.gt.u16 	%p128, %rs5, %rs1;
	mov.b32 	%r279, -1;
	vote.sync.ballot.b32 	%r280, %p128, %r279;
	and.b32  	%r281, %r280, %r6;
	popc.b32 	%r21, %r281;
	add.s32 	%r282, %r21, %r20;
	setp.ge.u32 	%p130, %r282, %r35;
	or.pred  	%p131, %p127, %p130;
	@%p131 bra 	$L__BB0_18;
	add.s32 	%r283, %r282, %r7;
	add.s32 	%r285, %r38, %r283;
	st.shared.u8 	[%r285+4096], %rs5;
	cvt.u16.u32 	%rs106, %r2;
	or.b16  	%rs107, %rs106, 96;
	add.s32 	%r286, %r282, %r9;
	add.s32 	%r287, %r38, %r286;
	st.shared.u8 	[%r287], %rs107;
$L__BB0_18:
	setp.ne.s32 	%p132, %r2, 31;
	@%p132 bra 	$L__BB0_20;
	ld.shared.u8 	%rs108, [%r4+4096];
	cvt.u16.u32 	%rs109, %r21;
	add.s16 	%rs110, %rs108, %rs109;
	st.shared.u8 	[%r4+4096], %rs110;
$L__BB0_20:
	bar.warp.sync 	-1;
	ld.shared.u8 	%r23, [%r4+4096];
	setp.le.u32 	%p133, %r35, %r23;
	@%p133 bra 	$L__BB0_41;
	ld.shared.u8 	%rs6, [%r11+128];
	setp.le.u16 	%p134, %rs6, %rs1;
	setp.gt.u16 	%p135, %rs6, %rs1;
	mov.b32 	%r288, -1;
	vote.sync.ballot.b32 	%r289, %p135, %r288;
	and.b32  	%r290, %r289, %r6;
	popc.b32 	%r24, %r290;
	add.s32 	%r291, %r24, %r23;
	setp.ge.u32 	%p137, %r291, %r35;
	or.pred  	%p138, %p134, %p137;
	@%p138 bra 	$L__BB0_23;
	add.s32 	%r292, %r291, %r7;
	add.s32 	%r294, %r38, %r292;
	st.shared.u8 	[%r294+4096], %rs6;
	cvt.u16.u32 	%rs111, %r2;
	or.b16  	%rs112, %rs111, 128;
	add.s32 	%r295, %r291, %r9;
	add.s32 	%r296, %r38, %r295;
	st.shared.u8 	[%r296], %rs112;
$L__BB0_23:
	setp.ne.s32 	%p139, %r2, 31;
	@%p139 bra 	$L__BB0_25;
	ld.shared.u8 	%rs113, [%r4+4096];
	cvt.u16.u32 	%rs114, %r24;
	add.s16 	%rs115, %rs113, %rs114;
	st.shared.u8 	[%r4+4096], %rs115;
$L__BB0_25:
	bar.warp.sync 	-1;
	ld.shared.u8 	%r26, [%r4+4096];
	setp.le.u32 	%p140, %r35, %r26;
	@%p140 bra 	$L__BB0_41;
	ld.shared.u8 	%rs7, [%r11+160];
	setp.le.u16 	%p141, %rs7, %rs1;
	setp.gt.u16 	%p142, %rs7, %rs1;
	mov.b32 	%r297, -1;
	vote.sync.ballot.b32 	%r298, %p142, %r297;
	and.b32  	%r299, %r298, %r6;
	popc.b32 	%r27, %r299;
	add.s32 	%r300, %r27, %r26;
	setp.ge.u32 	%p144, %r300, %r35;
	or.pred  	%p145, %p141, %p144;
	@%p145 bra 	$L__BB0_28;
	add.s32 	%r301, %r300, %r7;
	add.s32 	%r303, %r38, %r301;
	st.shared.u8 	[%r303+4096], %rs7;
	cvt.u16.u32 	%rs116, %r2;
	or.b16  	%rs117, %rs116, 160;
	add.s32 	%r304, %r300, %r9;
	add.s32 	%r305, %r38, %r304;
	st.shared.u8 	[%r305], %rs117;
$L__BB0_28:
	setp.ne.s32 	%p146, %r2, 31;
	@%p146 bra 	$L__BB0_30;
	ld.shared.u8 	%rs118, [%r4+4096];
	cvt.u16.u32 	%rs119, %r27;
	add.s16 	%rs120, %rs118, %rs119;
	st.shared.u8 	[%r4+4096], %rs120;
$L__BB0_30:
	bar.warp.sync 	-1;
	ld.shared.u8 	%r29, [%r4+4096];
	setp.le.u32 	%p147, %r35, %r29;
	@%p147 bra 	$L__BB0_41;
	ld.shared.u8 	%rs8, [%r11+192];
	setp.le.u16 	%p148, %rs8, %rs1;
	setp.gt.u16 	%p149, %rs8, %rs1;
	mov.b32 	%r306, -1;
	vote.sync.ballot.b32 	%r307, %p149, %r306;
	and.b32  	%r308, %r307, %r6;
	popc.b32 	%r30, %r308;
	add.s32 	%r309, %r30, %r29;
	setp.ge.u32 	%p151, %r309, %r35;
	or.pred  	%p152, %p148, %p151;
	@%p152 bra 	$L__BB0_33;
	add.s32 	%r310, %r309, %r7;
	add.s32 	%r312, %r38, %r310;
	st.shared.u8 	[%r312+4096], %rs8;
	cvt.u16.u32 	%rs121, %r2;
	or.b16  	%rs122, %rs121, 192;
	add.s32 	%r313, %r309, %r9;
	add.s32 	%r314, %r38, %r313;
	st.shared.u8 	[%r314], %rs122;
$L__BB0_33:
	setp.ne.s32 	%p153, %r2, 31;
	@%p153 bra 	$L__BB0_35;
	ld.shared.u8 	%rs123, [%r4+4096];
	cvt.u16.u32 	%rs124, %r30;
	add.s16 	%rs125, %rs123, %rs124;
	st.shared.u8 	[%r4+4096], %rs125;
$L__BB0_35:
	bar.warp.sync 	-1;
	ld.shared.u8 	%r32, [%r4+4096];
	setp.le.u32 	%p154, %r35, %r32;
	@%p154 bra 	$L__BB0_41;
	ld.shared.u8 	%rs9, [%r11+224];
	setp.le.u16 	%p155, %rs9, %rs1;
	setp.gt.u16 	%p156, %rs9, %rs1;
	mov.b32 	%r315, -1;
	vote.sync.ballot.b32 	%r316, %p156, %r315;
	and.b32  	%r317, %r316, %r6;
	popc.b32 	%r33, %r317;
	add.s32 	%r318, %r33, %r32;
	setp.ge.u32 	%p158, %r318, %r35;
	or.pred  	%p159, %p155, %p158;
	@%p159 bra 	$L__BB0_38;
	add.s32 	%r319, %r318, %r7;
	add.s32 	%r321, %r38, %r319;
	st.shared.u8 	[%r321+4096], %rs9;
	cvt.u16.u32 	%rs126, %r2;
	or.b16  	%rs127, %rs126, 224;
	add.s32 	%r322, %r318, %r9;
	add.s32 	%r323, %r38, %r322;
	st.shared.u8 	[%r323], %rs127;
$L__BB0_38:
	setp.ne.s32 	%p160, %r2, 31;
	@%p160 bra 	$L__BB0_40;
	ld.shared.u8 	%rs128, [%r4+4096];
	cvt.u16.u32 	%rs129, %r33;
	add.s16 	%rs130, %rs128, %rs129;
	st.shared.u8 	[%r4+4096], %rs130;
$L__BB0_40:
	bar.warp.sync 	-1;
$L__BB0_41:
	bar.sync 	0;
	setp.gt.u32 	%p161, %r1, 127;
	@%p161 bra 	$L__BB0_43;
	shl.b32 	%r324, %r1, 2;
	add.s32 	%r326, %r38, %r324;
	ld.shared.u32 	%r327, [%r326+4096];
	shr.u32 	%r328, %r3, 2;
	add.s32 	%r329, %r328, %r1;
	cvta.to.global.u64 	%rd10, %rd1;
	mul.wide.u32 	%rd11, %r329, 4;
	add.s64 	%rd12, %rd10, %rd11;
	st.global.u32 	[%rd12], %r327;
	shr.u32 	%r330, %r8, 2;
	add.s32 	%r331, %r330, %r1;
	shl.b32 	%r332, %r331, 2;
	add.s32 	%r333, %r38, %r332;
	ld.shared.u32 	%r334, [%r333];
	cvta.to.global.u64 	%rd13, %rd2;
	add.s64 	%rd14, %rd13, %rd11;
	st.global.u32 	[%rd14], %r334;
$L__BB0_43:
	ret;

}


// ===== COMPILED SASS (sm_100) =====

	.target	sm_100

	.elftype	@"ET_EXEC"


//--------------------- .note.nv.tkinfo           --------------------------
	.section	.note.nv.tkinfo,"",@"SHT_NOTE"
	.sectionflags	@"SHF_NOTE_NV_TKINFO"
	.tkinfo
        /*0018*/ 	.word	0x00000002
        /*0030*/ 	.string	""
        /*0030*/ 	.string	"ptxas"
        /*0030*/ 	.string	"Cuda compilation tools, release 13.0, V13.0.88"
        /*0030*/ 	.string	"Build cuda_13.0.r13.0/compiler.36424714_0"
        /*0030*/ 	.string	"-arch sm_100 -m 64 "



//--------------------- .note.nv.cuinfo           --------------------------
	.section	.note.nv.cuinfo,"",@"SHT_NOTE"
	.sectionflags	@"SHF_NOTE_NV_CUINFO"
        /*0018*/ 	.short	0x0002
        /*001a*/ 	.short	0x0064
        /*001c*/ 	.short	0x0082
	.zero		2


//--------------------- .nv.info                  --------------------------
	.section	.nv.info,"",@"SHT_CUDA_INFO"
	.align	4


	//----- nvinfo : EIATTR_REGCOUNT
	.align		4
        /*0000*/ 	.byte	0x04, 0x2f
        /*0002*/ 	.short	(.L_1 - .L_0)
	.align		4
.L_0:
        /*0004*/ 	.word	index@(_Z4topkPhS_S_j)
        /*0008*/ 	.word	0x0000001a


	//----- nvinfo : EIATTR_FRAME_SIZE
	.align		4
.L_1:
        /*000c*/ 	.byte	0x04, 0x11
        /*000e*/ 	.short	(.L_3 - .L_2)
	.align		4
.L_2:
        /*0010*/ 	.word	index@(_Z4topkPhS_S_j)
        /*0014*/ 	.word	0x00000000


	//----- nvinfo : EIATTR_MIN_STACK_SIZE
	.align		4
.L_3:
        /*0018*/ 	.byte	0x04, 0x12
        /*001a*/ 	.short	(.L_5 - .L_4)
	.align		4
.L_4:
        /*001c*/ 	.word	index@(_Z4topkPhS_S_j)
        /*0020*/ 	.word	0x00000000
.L_5:


//--------------------- .nv.compat                --------------------------
	.section	.nv.compat,"",@"SHT_CUDA_COMPAT_INFO"
	.align	4
        /*0000*/ 	.byte	0x02, 0x09, 0x00, 0x00, 0x02, 0x02, 0x01, 0x00, 0x02, 0x05, 0x05, 0x00, 0x03, 0x07, 0x01, 0x01
        /*0010*/ 	.byte	0x02, 0x03, 0x00, 0x00, 0x02, 0x06, 0x01, 0x00, 0x04, 0x0b, 0x08, 0x00, 0x09, 0x00, 0x00, 0x00
        /*0020*/ 	.byte	0x00, 0x00, 0x00, 0x00


//--------------------- .nv.info._Z4topkPhS_S_j   --------------------------
	.section	.nv.info._Z4topkPhS_S_j,"",@"SHT_CUDA_INFO"
	.sectionflags	@""
	.align	4


	//----- nvinfo : EIATTR_CUDA_API_VERSION
	.align		4
        /*0000*/ 	.byte	0x04, 0x37
        /*0002*/ 	.short	(.L_7 - .L_6)
.L_6:
        /*0004*/ 	.word	0x00000082


	//----- nvinfo : EIATTR_KPARAM_INFO
	.align		4
.L_7:
        /*0008*/ 	.byte	0x04, 0x17
        /*000a*/ 	.short	(.L_9 - .L_8)
.L_8:
        /*000c*/ 	.word	0x00000000
        /*0010*/ 	.short	0x0003
        /*0012*/ 	.short	0x0018
        /*0014*/ 	.byte	0x00, 0xf0, 0x11, 0x00


	//----- nvinfo : EIATTR_KPARAM_INFO
	.align		4
.L_9:
        /*0018*/ 	.byte	0x04, 0x17
        /*001a*/ 	.short	(.L_11 - .L_10)
.L_10:
        /*001c*/ 	.word	0x00000000
        /*0020*/ 	.short	0x0002
        /*0022*/ 	.short	0x0010
        /*0024*/ 	.byte	0x00, 0xf5, 0x21, 0x00


	//----- nvinfo : EIATTR_KPARAM_INFO
	.align		4
.L_11:
        /*0028*/ 	.byte	0x04, 0x17
        /*002a*/ 	.short	(.L_13 - .L_12)
.L_12:
        /*002c*/ 	.word	0x00000000
        /*0030*/ 	.short	0x0001
        /*0032*/ 	.short	0x0008
        /*0034*/ 	.byte	0x00, 0xf5, 0x21, 0x00


	//----- nvinfo : EIATTR_KPARAM_INFO
	.align		4
.L_13:
        /*0038*/ 	.byte	0x04, 0x17
        /*003a*/ 	.short	(.L_15 - .L_14)
.L_14:
        /*003c*/ 	.word	0x00000000
        /*0040*/ 	.short	0x0000
        /*0042*/ 	.short	0x0000
        /*0044*/ 	.byte	0x00, 0xf5, 0x21, 0x00


	//----- nvinfo : EIATTR_SPARSE_MMA_MASK
	.align		4
.L_15:
        /*0048*/ 	.byte	0x03, 0x50
        /*004a*/ 	.short	0x0000


	//----- nvinfo : EIATTR_MAXREG_COUNT
	.align		4
        /*004c*/ 	.byte	0x03, 0x1b
        /*004e*/ 	.short	0x00ff


	//----- nvinfo : EIATTR_NUM_BARRIERS
	.align		4
        /*0050*/ 	.byte	0x02, 0x4c
        /*0052*/ 	.byte	0x01
	.zero		1


	//----- nvinfo : EIATTR_MERCURY_ISA_VERSION
	.align		4
        /*0054*/ 	.byte	0x03, 0x5f
        /*0056*/ 	.short	0x0101


	//----- nvinfo : EIATTR_COOP_GROUP_MASK_REGIDS
	.align		4
        /*0058*/ 	.byte	0x04, 0x29
        /*005a*/ 	.short	(.L_17 - .L_16)


	//   ....[0]....
.L_16:
        /*005c*/ 	.word	0xffffffff


	//   ....[1]....
        /*0060*/ 	.word	0xffffffff


	//   ....[2]....
        /*0064*/ 	.word	0xffffffff


	//   ....[3]....
        /*0068*/ 	.word	0xffffffff


	//   ....[4]....
        /*006c*/ 	.word	0xffffffff


	//   ....[5]....
        /*0070*/ 	.word	0xffffffff


	//   ....[6]....
        /*0074*/ 	.word	0xffffffff


	//   ....[7]....
        /*0078*/ 	.word	0xffffffff


	//   ....[8]....
        /*007c*/ 	.word	0xffffffff


	//   ....[9]....
        /*0080*/ 	.word	0xffffffff


	//   ....[10]....
        /*0084*/ 	.word	0xffffffff


	//   ....[11]....
        /*0088*/ 	.word	0xffffffff


	//   ....[12]....
        /*008c*/ 	.word	0xffffffff


	//   ....[13]....
        /*0090*/ 	.word	0xffffffff


	//   ....[14]....
        /*0094*/ 	.word	0xffffffff


	//   ....[15]....
        /*0098*/ 	.word	0xffffffff


	//   ....[16]....
        /*009c*/ 	.word	0xffffffff


	//   ....[17]....
        /*00a0*/ 	.word	0xffffffff


	//   ....[18]....
        /*00a4*/ 	.word	0xffffffff


	//   ....[19]....
        /*00a8*/ 	.word	0xffffffff


	//   ....[20]....
        /*00ac*/ 	.word	0xffffffff


	//   ....[21]....
        /*00b0*/ 	.word	0xffffffff


	//   ....[22]....
        /*00b4*/ 	.word	0xffffffff


	//   ....[23]....
        /*00b8*/ 	.word	0xffffffff


	//   ....[24]....
        /*00bc*/ 	.word	0xffffffff


	//   ....[25]....
        /*00c0*/ 	.word	0xffffffff


	//   ....[26]....
        /*00c4*/ 	.word	0xffffffff


	//   ....[27]....
        /*00c8*/ 	.word	0xffffffff


	//   ....[28]....
        /*00cc*/ 	.word	0xffffffff


	//   ....[29]....
        /*00d0*/ 	.word	0xffffffff


	//   ....[30]....
        /*00d4*/ 	.word	0xffffffff


	//   ....[31]....
        /*00d8*/ 	.word	0xffffffff


	//   ....[32]....
        /*00dc*/ 	.word	0xffffffff


	//   ....[33]....
        /*00e0*/ 	.word	0xffffffff


	//   ....[34]....
        /*00e4*/ 	.word	0xffffffff


	//   ....[35]....
        /*00e8*/ 	.word	0xffffffff


	//   ....[36]....
        /*00ec*/ 	.word	0xffffffff


	//   ....[37]....
        /*00f0*/ 	.word	0xffffffff


	//   ....[38]....
        /*00f4*/ 	.word	0xffffffff


	//   ....[39]....
        /*00f8*/ 	.word	0xffffffff


	//   ....[40]....
        /*00fc*/ 	.word	0xffffffff


	//   ....[41]....
        /*0100*/ 	.word	0xffffffff


	//   ....[42]....
        /*0104*/ 	.word	0xffffffff


	//   ....[43]....
        /*0108*/ 	.word	0xffffffff


	//   ....[44]....
        /*010c*/ 	.word	0xffffffff


	//   ....[45]....
        /*0110*/ 	.word	0xffffffff


	//   ....[46]....
        /*0114*/ 	.word	0xffffffff


	//   ....[47]....
        /*0118*/ 	.word	0xffffffff


	//   ....[48]....
        /*011c*/ 	.word	0xffffffff


	//   ....[49]....
        /*0120*/ 	.word	0xffffffff


	//   ....[50]....
        /*0124*/ 	.word	0xffffffff


	//   ....[51]....
        /*0128*/ 	.word	0xffffffff


	//   ....[52]....
        /*012c*/ 	.word	0xffffffff


	//   ....[53]....
        /*0130*/ 	.word	0xffffffff


	//   ....[54]....
        /*0134*/ 	.word	0xffffffff


	//   ....[55]....
        /*0138*/ 	.word	0xffffffff


	//   ....[56]....
        /*013c*/ 	.word	0xffffffff


	//   ....[57]....
        /*0140*/ 	.word	0x0500000c


	//   ....[58]....
        /*0144*/ 	.word	0x0500000c


	//   ....[59]....
        /*0148*/ 	.word	0x0500000c


	//   ....[60]....
        /*014c*/ 	.word	0x0500000c


	//   ....[61]....
        /*0150*/ 	.word	0x0500000c


	//   ....[62]....
        /*0154*/ 	.word	0x0500000c


	//   ....[63]....
        /*0158*/ 	.word	0x0500000c


	//   ....[64]....
        /*015c*/ 	.word	0x0500000c


	//   ....[65]....
        /*0160*/ 	.word	0x0500000c


	//   ....[66]....
        /*0164*/ 	.word	0x0500000c


	//   ....[67]....
        /*0168*/ 	.word	0x0500000c


	//   ....[68]....
        /*016c*/ 	.word	0x0500000c


	//   ....[69]....
        /*0170*/ 	.word	0x0500000c


	//   ....[70]....
        /*0174*/ 	.word	0x0500000c


	//   ....[71]....
        /*0178*/ 	.word	0x0500000c


	//   ....[72]....
        /*017c*/ 	.word	0x0500000c


	//----- nvinfo : EIATTR_COOP_GROUP_INSTR_OFFSETS
	.align		4
.L_17:
        /*0180*/ 	.byte	0x04, 0x28
        /*0182*/ 	.short	(.L_19 - .L_18)


	//   ....[0]....
.L_18:
        /*0184*/ 	.word	0x00000120


	//   ....[1]....
        /*0188*/ 	.word	0x00000270


	//   ....[2]....
        /*018c*/ 	.word	0x000002a0


	//   ....[3]....
        /*0190*/ 	.word	0x000002c0


	//   ....[4]....
        /*0194*/ 	.word	0x000002f0


	//   ....[5]....
        /*0198*/ 	.word	0x00000310


	//   ....[6]....
        /*019c*/ 	.word	0x00000520


	//   ....[7]....
        /*01a0*/ 	.word	0x00000540


	//   ....[8]....
        /*01a4*/ 	.word	0x00000560


	//   ....[9]....
        /*01a8*/ 	.word	0x00000580


	//   ....[10]....
        /*01ac*/ 	.word	0x000005a0


	//   ....[11]....
        /*01b0*/ 	.word	0x000007a0


	//   ....[12]....
        /*01b4*/ 	.word	0x000007c0


	//   ....[13]....
        /*01b8*/ 	.word	0x000007e0


	//   ....[14]....
        /*01bc*/ 	.word	0x00000800


	//   ....[15]....
        /*01c0*/ 	.word	0x00000820


	//   ....[16]....
        /*01c4*/ 	.word	0x00000a20


	//   ....[17]....
        /*01c8*/ 	.word	0x00000a40


	//   ....[18]....
        /*01cc*/ 	.word	0x00000a60


	//   ....[19]....
        /*01d0*/ 	.word	0x00000a80


	//   ....[20]....
        /*01d4*/ 	.word	0x00000aa0


	//   ....[21]....
        /*01d8*/ 	.word	0x00000ca0


	//   ....[22]....
        /*01dc*/ 	.word	0x00000cc0


	//   ....[23]....
        /*01e0*/ 	.word	0x00000ce0


	//   ....[24]....
        /*01e4*/ 	.word	0x00000d00


	//   ....[25]....
        /*01e8*/ 	.word	0x00000d20


	//   ....[26]....
        /*01ec*/ 	.word	0x00000f20


	//   ....[27]....
        /*01f0*/ 	.word	0x00000f40


	//   ....[28]....
        /*01f4*/ 	.word	0x00000f60


	//   ....[29]....
        /*01f8*/ 	.word	0x00000f80


	//   ....[30]....
        /*01fc*/ 	.word	0x00000fa0


	//   ....[31]....
        /*0200*/ 	.word	0x000011b0


	//   ....[32]....
        /*0204*/ 	.word	0x000011d0


	//   ....[33]....
        /*0208*/ 	.word	0x000011f0


	//   ....[34]....
        /*020c*/ 	.word	0x00001210


	//   ....[35]....
        /*0210*/ 	.word	0x00001230


	//   ....[36]....
        /*0214*/ 	.word	0x00001440


	//   ....[37]....
        /*0218*/ 	.word	0x00001460


	//   ....[38]....
        /*021c*/ 	.word	0x00001490


	//   ....[39]....
        /*0220*/ 	.word	0x000014c0


	//   ....[40]....
        /*0224*/ 	.word	0x00001510


	//   ....[41]....
        /*0228*/ 	.word	0x00001660


	//   ....[42]....
        /*022c*/ 	.word	0x00001750


	//   ....[43]....
        /*0230*/ 	.word	0x000017d0


	//   ....[44]....
        /*0234*/ 	.word	0x000018b0


	//   ....[45]....
        /*0238*/ 	.word	0x00001930


	//   ....[46]....
        /*023c*/ 	.word	0x00001a10


	//   ....[47]....
        /*0240*/ 	.word	0x00001a90


	//   ....[48]....
        /*0244*/ 	.word	0x00001b70


	//   ....[49]....
        /*0248*/ 	.word	0x00001bf0


	//   ....[50]....
        /*024c*/ 	.word	0x00001cd0


	//   ....[51]....
        /*0250*/ 	.word	0x00001d50


	//   ....[52]....
        /*0254*/ 	.word	0x00001e30


	//   ....[53]....
        /*0258*/ 	.word	0x00001eb0


	//   ....[54]....
        /*025c*/ 	.word	0x00001f90


	//   ....[55]....
        /*0260*/ 	.word	0x00002010


	//   ....[56]....
        /*0264*/ 	.word	0x00002110


	//   ....[57]....
        /*0268*/ 	.word	0x00002260


	//   ....[58]....
        /*026c*/ 	.word	0x00002370


	//   ....[59]....
        /*0270*/ 	.word	0x000023d0


	//   ....[60]....
        /*0274*/ 	.word	0x000024f0


	//   ....[61]....
        /*0278*/ 	.word	0x00002550


	//   ....[62]....
        /*027c*/ 	.word	0x00002670


	//   ....[63]....
        /*0280*/ 	.word	0x000026d0


	//   ....[64]....
        /*0284*/ 	.word	0x000027f0


	//   ....[65]....
        /*0288*/ 	.word	0x00002850


	//   ....[66]....
        /*028c*/ 	.word	0x00002970


	//   ....[67]....
        /*0290*/ 	.word	0x000029d0


	//   ....[68]....
        /*0294*/ 	.word	0x00002af0


	//   ....[69]....
        /*0298*/ 	.word	0x00002b50


	//   ....[70]....
        /*029c*/ 	.word	0x00002c70


	//   ....[71]....
        /*02a0*/ 	.word	0x00002cd0


	//   ....[72]....
        /*02a4*/ 	.word	0x00002d50


	//----- nvinfo : EIATTR_VRC_CTA_INIT_COUNT
	.align		4
.L_19:
        /*02a8*/ 	.byte	0x02, 0x4a
	.zero		1
	.zero		1


	//----- nvinfo : EIATTR_EXIT_INSTR_OFFSETS
	.align		4
        /*02ac*/ 	.byte	0x04, 0x1c
        /*02ae*/ 	.short	(.L_21 - .L_20)


	//   ....[0]....
.L_20:
        /*02b0*/ 	.word	0x00002150


	//   ....[1]....
        /*02b4*/ 	.word	0x00002220


	//----- nvinfo : EIATTR_CRS_STACK_SIZE
	.align		4
.L_21:
        /*02b8*/ 	.byte	0x04, 0x1e
        /*02ba*/ 	.short	(.L_23 - .L_22)
.L_22:
        /*02bc*/ 	.word	0x00000000


	//----- nvinfo : EIATTR_CBANK_PARAM_SIZE
	.align		4
.L_23:
        /*02c0*/ 	.byte	0x03, 0x19
        /*02c2*/ 	.short	0x001c


	//----- nvinfo : EIATTR_PARAM_CBANK
	.align		4
        /*02c4*/ 	.byte	0x04, 0x0a
        /*02c6*/ 	.short	(.L_25 - .L_24)
	.align		4
.L_24:
        /*02c8*/ 	.word	index@(.nv.constant0._Z4topkPhS_S_j)
        /*02cc*/ 	.short	0x0380
        /*02ce*/ 	.short	0x001c


	//----- nvinfo : EIATTR_SW_WAR
	.align		4
.L_25:
        /*02d0*/ 	.byte	0x04, 0x36
        /*02d2*/ 	.short	(.L_27 - .L_26)
.L_26:
        /*02d4*/ 	.word	0x00000008
.L_27:


//--------------------- .nv.callgraph             --------------------------
	.section	.nv.callgraph,"",@"SHT_CUDA_CALLGRAPH"
	.align	4
	.sectionentsize	8
	.align		4
        /*0000*/ 	.word	0x00000000
	.align		4
        /*0004*/ 	.word	0xffffffff
	.align		4
        /*0008*/ 	.word	0x00000000
	.align		4
        /*000c*/ 	.word	0xfffffffe
	.align		4
        /*0010*/ 	.word	0x00000000
	.align		4
        /*0014*/ 	.word	0xfffffffd
	.align		4
        /*0018*/ 	.word	0x00000000
	.align		4
        /*001c*/ 	.word	0xfffffffc


//--------------------- .text._Z4topkPhS_S_j      --------------------------
	.section	.text._Z4topkPhS_S_j,"ax",@progbits
	.align	128
        .global         _Z4topkPhS_S_j
        .type           _Z4topkPhS_S_j,@function
        .size           _Z4topkPhS_S_j,(.L_x_43 - _Z4topkPhS_S_j)
        .other          _Z4topkPhS_S_j,@"STO_CUDA_ENTRY STV_DEFAULT"
_Z4topkPhS_S_j:
.text._Z4topkPhS_S_j:
[----:B------:R-:W-:Y:S01]  /*0000*/  LDC R1, c[0x0][0x37c] ;  /* 0x0000df00ff017b82 */ /* 0x000fe20000000800 */
[----:B------:R-:W0:Y:S07]  /*0010*/  S2R R0, SR_TID.X ;  /* 0x0000000000007919 */ /* 0x000e2e0000002100 */
[----:B------:R-:W1:Y:S01]  /*0020*/  S2UR UR4, SR_CTAID.X ;  /* 0x00000000000479c3 */ /* 0x000e620000002500 */
[----:B------:R-:W2:Y:S01]  /*0030*/  LDCU.64 UR8, c[0x0][0x380] ;  /* 0x00007000ff0877ac */ /* 0x000ea20008000a00 */
[----:B------:R-:W3:Y:S06]  /*0040*/  LDCU.64 UR6, c[0x0][0x358] ;  /* 0x00006b00ff0677ac */ /* 0x000eec0008000a00 */
[----:B------:R-:W1:Y:S02]  /*0050*/  LDC R3, c[0x0][0x360] ;  /* 0x0000d800ff037b82 */ /* 0x000e640000000800 */
[----:B-1----:R-:W-:-:S05]  /*0060*/  IMAD R3, R3, UR4, RZ ;  /* 0x0000000403037c24 */ /* 0x002fca000f8e02ff */
[----:B0-----:R-:W-:-:S05]  /*0070*/  IADD3 R2, P0, PT, R3, R0, RZ ;  /* 0x0000000003027210 */ /* 0x001fca0007f1e0ff */
[----:B------:R-:W-:Y:S01]  /*0080*/  IMAD.X R5, RZ, RZ, RZ, P0 ;  /* 0x000000ffff057224 */ /* 0x000fe200000e06ff */
[----:B--2---:R-:W-:-:S04]  /*0090*/  LEA R6, P0, R2, UR8, 0x3 ;  /* 0x0000000802067c11 */ /* 0x004fc8000f8018ff */
[----:B------:R-:W-:-:S05]  /*00a0*/  LEA.HI.X R7, R2, UR9, R5, 0x3, P0 ;  /* 0x0000000902077c11 */ /* 0x000fca00080f1c05 */
[----:B---3--:R-:W2:Y:S01]  /*00b0*/  LDG.E.64 R8, desc[UR6][R6.64] ;  /* 0x0000000606087981 */ /* 0x008ea2000c1e1b00 */
[----:B------:R-:W0:Y:S01]  /*00c0*/  S2UR UR5, SR_CgaCtaId ;  /* 0x00000000000579c3 */ /* 0x000e220000008800 */
[----:B------:R-:W-:Y:S01]  /*00d0*/  UMOV UR4, 0x400 ;  /* 0x0000040000047882 */ /* 0x000fe20000000000 */
[----:B------:R-:W-:-:S05]  /*00e0*/  IMAD.SHL.U32 R2, R0, 0x8, RZ ;  /* 0x0000000800027824 */ /* 0x000fca00078e00ff */
[----:B------:R-:W-:Y:S01]  /*00f0*/  LOP3.LUT R11, R2, 0xf8, RZ, 0xc0, !PT ;  /* 0x000000f8020b7812 */ /* 0x000fe200078ec0ff */
[----:B0-----:R-:W-:-:S09]  /*0100*/  ULEA UR4, UR5, UR4, 0x18 ;  /* 0x0000000405047291 */ /* 0x001fd2000f8ec0ff */
[----:B--2---:R-:W-:Y:S01]  /*0110*/  STS.64 [R2+UR4], R8 ;  /* 0x0000000802007988 */ /* 0x004fe20008000a04 */
[----:B------:R-:W-:-:S03]  /*0120*/  NOP ;  /* 0x0000000000007918 */ /* 0x000fc60000000000 */
[----:B------:R-:W0:Y:S02]  /*0130*/  LDS.64 R10, [R11+UR4] ;  /* 0x000000040b0a7984 */ /* 0x000e240008000a00 */
[C---:B0-----:R-:W-:Y:S02]  /*0140*/  PRMT R5, R10.reuse, 0x7771, RZ ;  /* 0x000077710a057816 */ /* 0x041fe400000000ff */
[C---:B------:R-:W-:Y:S02]  /*0150*/  PRMT R4, R10.reuse, 0x7770, RZ ;  /* 0x000077700a047816 */ /* 0x040fe400000000ff */
[----:B------:R-:W-:Y:S02]  /*0160*/  SHF.R.U32.HI R7, RZ, 0x7, R5 ;  /* 0x00000007ff077819 */ /* 0x000fe40000011605 */
[----:B------:R-:W-:Y:S02]  /*0170*/  PRMT R6, R10, 0x7772, RZ ;  /* 0x000077720a067816 */ /* 0x000fe400000000ff */
[----:B------:R-:W-:-:S02]  /*0180*/  LEA.HI R13, R4, R7, RZ, 0x19 ;  /* 0x00000007040d7211 */ /* 0x000fc400078fc8ff */
[----:B------:R-:W-:Y:S02]  /*0190*/  PRMT R7, R10, 0x7773, RZ ;  /* 0x000077730a077816 */ /* 0x000fe400000000ff */
[----:B------:R-:W-:Y:S02]  /*01a0*/  LEA.HI R12, R6, R13, RZ, 0x19 ;  /* 0x0000000d060c7211 */ /* 0x000fe400078fc8ff */
[----:B------:R-:W-:Y:S02]  /*01b0*/  PRMT R10, R11, 0x7770, RZ ;  /* 0x000077700b0a7816 */ /* 0x000fe400000000ff */
[----:B------:R-:W-:Y:S02]  /*01c0*/  LEA.HI R13, R7, R12, RZ, 0x19 ;  /* 0x0000000c070d7211 */ /* 0x000fe400078fc8ff */
[----:B------:R-:W-:Y:S02]  /*01d0*/  PRMT R9, R11, 0x7771, RZ ;  /* 0x000077710b097816 */ /* 0x000fe400000000ff */
[----:B------:R-:W-:-:S02]  /*01e0*/  LEA.HI R2, R10, R13, RZ, 0x19 ;  /* 0x0000000d0a027211 */ /* 0x000fc400078fc8ff */
[C---:B------:R-:W-:Y:S02]  /*01f0*/  PRMT R8, R11.reuse, 0x7773, RZ ;  /* 0x000077730b087816 */ /* 0x040fe400000000ff */
[----:B------:R-:W-:Y:S02]  /*0200*/  PRMT R11, R11, 0x7772, RZ ;  /* 0x000077720b0b7816 */ /* 0x000fe400000000ff */
[----:B------:R-:W-:Y:S02]  /*0210*/  LEA.HI R2, R9, R2, RZ, 0x19 ;  /* 0x0000000209027211 */ /* 0x000fe400078fc8ff */
[----:B------:R-:W-:Y:S02]  /*0220*/  SHF.R.U32.HI R12, RZ, 0x7, R8 ;  /* 0x00000007ff0c7819 */ /* 0x000fe40000011608 */
[----:B------:R-:W-:Y:S02]  /*0230*/  LEA.HI R2, R11, R2, RZ, 0x19 ;  /* 0x000000020b027211 */ /* 0x000fe400078fc8ff */
[----:B------:R-:W-:-:S02]  /*0240*/  LOP3.LUT R13, R12, 0xffff, RZ, 0xc0, !PT ;  /* 0x0000ffff0c0d7812 */ /* 0x000fc400078ec0ff */
[----:B------:R-:W-:-:S05]  /*0250*/  LOP3.LUT R2, R2, 0xff, RZ, 0xc0, !PT ;  /* 0x000000ff02027812 */ /* 0x000fca00078ec0ff */
[----:B------:R-:W-:-:S05]  /*0260*/  IMAD.IADD R13, R2, 0x1, R13 ;  /* 0x00000001020d7824 */ /* 0x000fca00078e020d */
[----:B------:R-:W0:Y:S02]  /*0270*/  SHFL.DOWN PT, R2, R13, 0x10, 0x1f ;  /* 0x0a001f000d027f89 */ /* 0x000e2400000e0000 */
[----:B0-----:R-:W-:Y:S02]  /*0280*/  IMAD.IADD R12, R13, 0x1, R2 ;  /* 0x000000010d0c7824 */ /* 0x001fe400078e0202 */
[----:B------:R-:W-:-:S03]  /*0290*/  IMAD.MOV.U32 R13, RZ, RZ, 0x7f ;  /* 0x0000007fff0d7424 */ /* 0x000fc600078e00ff */
[----:B------:R-:W0:Y:S02]  /*02a0*/  SHFL.DOWN PT, R15, R12, 0x8, 0x1f ;  /* 0x09001f000c0f7f89 */ /* 0x000e2400000e0000 */
[----:B0-----:R-:W-:-:S05]  /*02b0*/  IMAD.IADD R15, R12, 0x1, R15 ;  /* 0x000000010c0f7824 */ /* 0x001fca00078e020f */
[----:B------:R-:W0:Y:S02]  /*02c0*/  SHFL.DOWN PT, R2, R15, 0x4, 0x1f ;  /* 0x08801f000f027f89 */ /* 0x000e2400000e0000 */
[----:B0-----:R-:W-:Y:S02]  /*02d0*/  IMAD.IADD R14, R15, 0x1, R2 ;  /* 0x000000010f0e7824 */ /* 0x001fe400078e0202 */
[----:B------:R-:W0:Y:S03]  /*02e0*/  LDC R2, c[0x0][0x398] ;  /* 0x0000e600ff027b82 */ /* 0x000e260000000800 */
[----:B------:R-:W1:Y:S02]  /*02f0*/  SHFL.DOWN PT, R17, R14, 0x2, 0x1f ;  /* 0x08401f000e117f89 */ /* 0x000e6400000e0000 */
[----:B-1----:R-:W-:-:S05]  /*0300*/  IMAD.IADD R17, R14, 0x1, R17 ;  /* 0x000000010e117824 */ /* 0x002fca00078e0211 */
[----:B------:R-:W1:Y:S02]  /*0310*/  SHFL.DOWN PT, R16, R17, 0x1, 0x1f ;  /* 0x08201f0011107f89 */ /* 0x000e6400000e0000 */
[----:B-1----:R-:W-:-:S05]  /*0320*/  IMAD.IADD R19, R17, 0x1, R16 ;  /* 0x0000000111137824 */ /* 0x002fca00078e0210 */
[----:B0-----:R-:W-:-:S04]  /*0330*/  ISETP.GE.U32.AND P0, PT, R19, R2, PT ;  /* 0x000000021300720c */ /* 0x001fc80003f06070 */
[----:B------:R-:W-:Y:S02]  /*0340*/  SEL R13, R13, 0xffff, !P0 ;  /* 0x0000ffff0d0d7807 */ /* 0x000fe40004000000 */
[----:B------:R-:W-:-:S03]  /*0350*/  SEL R12, RZ, 0x7f, !P0 ;  /* 0x0000007fff0c7807 */ /* 0x000fc60004000000 */
[----:B------:R-:W-:-:S05]  /*0360*/  VIADD R16, R13, 0xffffffff ;  /* 0xffffffff0d107836 */ /* 0x000fca0000000000 */
[----:B------:R-:W-:-:S04]  /*0370*/  LOP3.LUT R15, R16, 0xfe, RZ, 0xc0, !PT ;  /* 0x000000fe100f7812 */ /* 0x000fc800078ec0ff */
[----:B------:R-:W-:Y:S01]  /*0380*/  IADD3 R14, PT, PT, R12, 0x1, R15 ;  /* 0x000000010c0e7810 */ /* 0x000fe20007ffe00f */
[----:B------:R-:W-:-:S03]  /*0390*/  IMAD.MOV.U32 R15, RZ, RZ, 0x2 ;  /* 0x00000002ff0f7424 */ /* 0x000fc600078e00ff */
[----:B------:R-:W-:-:S04]  /*03a0*/  SHF.R.U32.HI R14, RZ, 0x1, R14 ;  /* 0x00000001ff0e7819 */ /* 0x000fc8000001160e */
[-C--:B------:R-:W-:Y:S02]  /*03b0*/  ISETP.GT.U32.AND P1, PT, R5, R14.reuse, PT ;  /* 0x0000000e0500720c */ /* 0x080fe40003f24070 */
[----:B------:R-:W-:Y:S02]  /*03c0*/  ISETP.GT.U32.AND P0, PT, R4, R14, PT ;  /* 0x0000000e0400720c */ /* 0x000fe40003f04070 */
[----:B------:R-:W-:-:S09]  /*03d0*/  SEL R16, RZ, 0x1, !P1 ;  /* 0x00000001ff107807 */ /* 0x000fd20004800000 */
[----:B------:R-:W-:Y:S01]  /*03e0*/  @!P1 IMAD.MOV R15, RZ, RZ, 0x1 ;  /* 0x00000001ff0f9424 */ /* 0x000fe200078e02ff */
[-C--:B------:R-:W-:Y:S01]  /*03f0*/  ISETP.GT.U32.AND P1, PT, R6, R14.reuse, PT ;  /* 0x0000000e0600720c */ /* 0x080fe20003f24070 */
[----:B------:R-:W-:Y:S01]  /*0400*/  @!P0 IMAD.MOV R15, RZ, RZ, R16 ;  /* 0x000000ffff0f8224 */ /* 0x000fe200078e0210 */
[----:B------:R-:W-:-:S03]  /*0410*/  ISETP.GT.U32.AND P0, PT, R7, R14, PT ;  /* 0x0000000e0700720c */ /* 0x000fc60003f04070 */
[----:B------:R-:W-:-:S08]  /*0420*/  VIADD R16, R15, 0x1 ;  /* 0x000000010f107836 */ /* 0x000fd00000000000 */
[----:B------:R-:W-:Y:S01]  /*0430*/  @!P1 IMAD.MOV R16, RZ, RZ, R15 ;  /* 0x000000ffff109224 */ /* 0x000fe200078e020f */
[----:B------:R-:W-:-:S03]  /*0440*/  ISETP.GT.U32.AND P1, PT, R10, R14, PT ;  /* 0x0000000e0a00720c */ /* 0x000fc60003f24070 */
[----:B------:R-:W-:Y:S02]  /*0450*/  VIADD R15, R16, 0x1 ;  /* 0x00000001100f7836 */ /* 0x000fe40000000000 */
[----:B------:R-:W-:Y:S01]  /*0460*/  @!P0 IMAD.MOV R15, RZ, RZ, R16 ;  /* 0x000000ffff0f8224 */ /* 0x000fe200078e0210 */
[----:B------:R-:W-:-:S03]  /*0470*/  ISETP.GT.U32.AND P0, PT, R9, R14, PT ;  /* 0x0000000e0900720c */ /* 0x000fc60003f04070 */
[----:B------:R-:W-:-:S04]  /*0480*/  VIADD R16, R15, 0x1 ;  /* 0x000000010f107836 */ /* 0x000fc80000000000 */
[----:B------:R-:W-:Y:S01]  /*0490*/  @!P1 IMAD.MOV R16, RZ, RZ, R15 ;  /* 0x000000ffff109224 */ /* 0x000fe200078e020f */
[----:B------:R-:W-:-:S03]  /*04a0*/  ISETP.GT.U32.AND P1, PT, R11, R14, PT ;  /* 0x0000000e0b00720c */ /* 0x000fc60003f24070 */
[----:B------:R-:W-:Y:S02]  /*04b0*/  VIADD R15, R16, 0x1 ;  /* 0x00000001100f7836 */ /* 0x000fe40000000000 */
[----:B------:R-:W-:Y:S01]  /*04c0*/  @!P0 IMAD.MOV R15, RZ, RZ, R16 ;  /* 0x000000ffff0f8224 */ /* 0x000fe200078e0210 */
[----:B------:R-:W-:-:S03]  /*04d0*/  ISETP.GT.U32.AND P0, PT, R8, R14, PT ;  /* 0x0000000e0800720c */ /* 0x000fc60003f04070 */
[----:B------:R-:W-:-:S04]  /*04e0*/  VIADD R16, R15, 0x1 ;  /* 0x000000010f107836 */ /* 0x000fc80000000000 */
[----:B------:R-:W-:-:S04]  /*04f0*/  @!P1 IMAD.MOV R16, RZ, RZ, R15 ;  /* 0x000000ffff109224 */ /* 0x000fc800078e020f */
[----:B------:R-:W-:Y:S02]  /*0500*/  VIADD R20, R16, 0x1 ;  /* 0x0000000110147836 */ /* 0x000fe40000000000 */
[----:B------:R-:W-:-:S05]  /*0510*/  @!P0 IMAD.MOV R20, RZ, RZ, R16 ;  /* 0x000000ffff148224 */ /* 0x000fca00078e0210 */
[----:B------:R-:W0:Y:S02]  /*0520*/  SHFL.DOWN PT, R15, R20, 0x10, 0x1f ;  /* 0x0a001f00140f7f89 */ /* 0x000e2400000e0000 */
[----:B0-----:R-:W-:-:S05]  /*0530*/  IMAD.IADD R15, R15, 0x1, R20 ;  /* 0x000000010f0f7824 */ /* 0x001fca00078e0214 */
        /* <DEDUP_REMOVED lines=8> */
[----:B------:R-:W-:-:S04]  /*05c0*/  ISETP.GE.U32.AND P0, PT, R19, R2, PT ;  /* 0x000000021300720c */ /* 0x000fc80003f06070 */
[----:B------:R-:W-:Y:S02]  /*05d0*/  SEL R13, R14, R13, !P0 ;  /* 0x0000000d0e0d7207 */ /* 0x000fe40004000000 */
[----:B------:R-:W-:Y:S01]  /*05e0*/  SEL R14, R12, R14, !P0 ;  /* 0x0000000e0c0e7207 */ /* 0x000fe20004000000 */
[----:B------:R-:W-:Y:S01]  /*05f0*/  IMAD.MOV.U32 R12, RZ, RZ, 0x2 ;  /* 0x00000002ff0c7424 */ /* 0x000fe200078e00ff */
[----:B------:R-:W-:-:S05]  /*0600*/  LOP3.LUT R15, R13, 0xff, RZ, 0xc0, !PT ;  /* 0x000000ff0d0f7812 */ /* 0x000fca00078ec0ff */
[----:B------:R-:W-:-:S05]  /*0610*/  IMAD.IADD R15, R14, 0x1, R15 ;  /* 0x000000010e0f7824 */ /* 0x000fca00078e020f */
        /* <DEDUP_REMOVED lines=76> */
[----:B------:R-:W-:-:S04]  /*0ae0*/  SEL R12, R14, R12, !P0 ;  /* 0x0000000c0e0c7207 */ /* 0x000fc80004000000 */
[C-C-:B------:R-:W-:Y:S02]  /*0af0*/  LOP3.LUT R14, R13.reuse, 0xff, R12.reuse, 0x80, !PT ;  /* 0x000000ff0d0e7812 */ /* 0x140fe400078e800c */
[----:B------:R-:W-:-:S04]  /*0b00*/  LOP3.LUT R15, R13, 0xff, R12, 0x78, !PT ;  /* 0x000000ff0d0f7812 */ /* 0x000fc800078e780c */
[----:B------:R-:W-:Y:S01]  /*0b10*/  LEA.HI R14, R15, R14, RZ, 0x1f ;  /* 0x0000000e0f0e7211 */ /* 0x000fe200078ff8ff */
[----:B------:R-:W-:-:S03]  /*0b20*/  IMAD.MOV.U32 R15, RZ, RZ, 0x2 ;  /* 0x00000002ff0f7424 */ /* 0x000fc600078e00ff */
        /* <DEDUP_REMOVED lines=75> */
[----:B------:R-:W-:Y:S02]  /*0fe0*/  SEL R13, R15, R14, !P0 ;  /* 0x0000000e0f0d7207 */ /* 0x000fe40004000000 */
[----:B------:R-:W-:Y:S02]  /*0ff0*/  LOP3.LUT R14, R12, 0xff, RZ, 0xc0, !PT ;  /* 0x000000ff0c0e7812 */ /* 0x000fe400078ec0ff */
[----:B------:R-:W-:-:S05]  /*1000*/  LOP3.LUT R15, R13, 0xff, RZ, 0xc0, !PT ;  /* 0x000000ff0d0f7812 */ /* 0x000fca00078ec0ff */
[----:B------:R-:W-:Y:S02]  /*1010*/  IMAD.IADD R14, R14, 0x1, R15 ;  /* 0x000000010e0e7824 */ /* 0x000fe400078e020f */
        /* <DEDUP_REMOVED lines=40> */
[----:B------:R-:W-:-:S05]  /*12a0*/  IMAD.IADD R14, R14, 0x1, R15 ;  /* 0x000000010e0e7824 */ /* 0x000fca00078e020f */
[----:B------:R-:W-:-:S04]  /*12b0*/  SHF.R.U32.HI R14, RZ, 0x1, R14 ;  /* 0x00000001ff0e7819 */ /* 0x000fc8000001160e */
[-C--:B------:R-:W-:Y:S02]  /*12c0*/  ISETP.GT.U32.AND P1, PT, R5, R14.reuse, PT ;  /* 0x0000000e0500720c */ /* 0x080fe40003f24070 */
[----:B------:R-:W-:Y:S01]  /*12d0*/  ISETP.GT.U32.AND P0, PT, R4, R14, PT ;  /* 0x0000000e0400720c */ /* 0x000fe20003f04070 */
[----:B------:R-:W-:Y:S01]  /*12e0*/  IMAD.MOV.U32 R4, RZ, RZ, 0x2 ;  /* 0x00000002ff047424 */ /* 0x000fe200078e00ff */
        /* <DEDUP_REMOVED lines=24> */
[----:B0-----:R-:W-:Y:S01]  /*1470*/  IMAD.IADD R7, R6, 0x1, R5 ;  /* 0x0000000106077824 */ /* 0x001fe200078e0205 */
[----:B------:R-:W-:-:S04]  /*1480*/  SHF.R.U32.HI R5, RZ, 0x5, R0 ;  /* 0x00000005ff057819 */ /* 0x000fc80000011600 */
[----:B------:R-:W0:Y:S02]  /*1490*/  SHFL.DOWN PT, R4, R7, 0x4, 0x1f ;  /* 0x08801f0007047f89 */ /* 0x000e2400000e0000 */
[----:B0-----:R-:W-:Y:S02]  /*14a0*/  IMAD.IADD R8, R7, 0x1, R4 ;  /* 0x0000000107087824 */ /* 0x001fe400078e0204 */
[----:B------:R-:W-:-:S03]  /*14b0*/  IMAD.SHL.U32 R4, R2, 0x20, RZ ;  /* 0x0000002002047824 */ /* 0x000fc600078e00ff */
[----:B------:R-:W0:Y:S02]  /*14c0*/  SHFL.DOWN PT, R9, R8, 0x2, 0x1f ;  /* 0x08401f0008097f89 */ /* 0x000e2400000e0000 */
[----:B------:R-:W-:-:S05]  /*14d0*/  LOP3.LUT R4, R5, R4, RZ, 0xfc, !PT ;  /* 0x0000000405047212 */ /* 0x000fca00078efcff */
[----:B------:R-:W-:Y:S01]  /*14e0*/  STS.U8 [R4+UR4+0x1000], RZ ;  /* 0x001000ff04007988 */ /* 0x000fe20008000004 */
[----:B------:R-:W-:Y:S01]  /*14f0*/  BAR.SYNC.DEFER_BLOCKING 0x0 ;  /* 0x0000000000007b1d */ /* 0x000fe20000010000 */
[----:B0-----:R-:W-:-:S05]  /*1500*/  IMAD.IADD R9, R8, 0x1, R9 ;  /* 0x0000000108097824 */ /* 0x001fca00078e0209 */
[----:B------:R-:W0:Y:S04]  /*1510*/  SHFL.DOWN PT, R6, R9, 0x1, 0x1f ;  /* 0x08201f0009067f89 */ /* 0x000e2800000e0000 */
[----:B------:R-:W1:Y:S01]  /*1520*/  LDS.U8 R11, [R4+UR4+0x1000] ;  /* 0x00100004040b7984 */ /* 0x000e620008000000 */
[----:B0-----:R-:W-:-:S05]  /*1530*/  IMAD.IADD R7, R9, 0x1, R6 ;  /* 0x0000000109077824 */ /* 0x001fca00078e0206 */
[----:B------:R-:W-:Y:S02]  /*1540*/  ISETP.GE.U32.AND P0, PT, R7, R2, PT ;  /* 0x000000020700720c */ /* 0x000fe40003f06070 */
[----:B------:R-:W-:Y:S02]  /*1550*/  LEA R7, R2, 0x1000, 0x4 ;  /* 0x0000100002077811 */ /* 0x000fe400078e20ff */
[----:B------:R-:W-:Y:S02]  /*1560*/  SEL R12, R12, R14, !P0 ;  /* 0x0000000e0c0c7207 */ /* 0x000fe40004000000 */
[----:B------:R-:W-:Y:S02]  /*1570*/  SEL R13, R14, R13, !P0 ;  /* 0x0000000d0e0d7207 */ /* 0x000fe40004000000 */
[----:B------:R-:W-:Y:S02]  /*1580*/  LOP3.LUT R12, R12, 0xff, RZ, 0xc0, !PT ;  /* 0x000000ff0c0c7812 */ /* 0x000fe400078ec0ff */
[----:B------:R-:W-:-:S05]  /*1590*/  LOP3.LUT R13, R13, 0xff, RZ, 0xc0, !PT ;  /* 0x000000ff0d0d7812 */ /* 0x000fca00078ec0ff */
[----:B------:R-:W-:Y:S01]  /*15a0*/  IMAD.IADD R10, R12, 0x1, R13 ;  /* 0x000000010c0a7824 */ /* 0x000fe200078e020d */
[----:B-1----:R-:W-:-:S13]  /*15b0*/  ISETP.GE.U32.AND P0, PT, R11, R2, PT ;  /* 0x000000020b00720c */ /* 0x002fda0003f06070 */
[----:B------:R-:W-:Y:S05]  /*15c0*/  @P0 BRA `(.L_x_0) ;  /* 0x0000000800d40947 */ /* 0x000fea0003800000 */
[----:B------:R-:W-:Y:S01]  /*15d0*/  LOP3.LUT R8, R0, 0x1f, RZ, 0xc0, !PT ;  /* 0x0000001f00087812 */ /* 0x000fe200078ec0ff */
[----:B------:R-:W-:Y:S01]  /*15e0*/  IMAD.MOV.U32 R9, RZ, RZ, -0x1 ;  /* 0xffffffffff097424 */ /* 0x000fe200078e00ff */
[----:B------:R-:W-:Y:S01]  /*15f0*/  UMOV UR5, 0xffffffff ;  /* 0xffffffff00057882 */ /* 0x000fe20000000000 */
[----:B------:R-:W-:Y:S02]  /*1600*/  SHF.R.U32.HI R10, RZ, 0x1, R10 ;  /* 0x00000001ff0a7819 */ /* 0x000fe4000001160a */
[----:B------:R-:W-:Y:S01]  /*1610*/  IMAD R6, R5, 0x100, R8 ;  /* 0x0000010005067824 */ /* 0x000fe200078e0208 */
[----:B------:R-:W-:-:S04]  /*1620*/  SHF.L.U32 R9, R9, R8, RZ ;  /* 0x0000000809097219 */ /* 0x000fc800000006ff */
[----:B------:R-:W0:Y:S02]  /*1630*/  LDS.U8 R13, [R6+UR4] ;  /* 0x00000004060d7984 */ /* 0x000e240008000000 */
[----:B0-----:R-:W-:Y:S01]  /*1640*/  ISETP.GT.U32.AND P0, PT, R13, R10, PT ;  /* 0x0000000a0d00720c */ /* 0x001fe20003f04070 */
[----:B------:R-:W-:-:S12]  /*1650*/  BRA.DIV UR5, `(.L_x_1) ;  /* 0x0000000a05f47947 */ /* 0x000fd8000b800000 */
[----:B------:R-:W-:Y:S02]  /*1660*/  VOTE.ANY R12, PT, P0 ;  /* 0x00000000000c7806 */ /* 0x000fe400000e0100 */
[----:B------:R-:W-:Y:S02]  /*1670*/  ISETP.NE.AND P1, PT, R8, 0x1f, PT ;  /* 0x0000001f0800780c */ /* 0x000fe40003f25270 */
[----:B------:R-:W-:-:S06]  /*1680*/  LOP3.LUT R12, R12, R9, RZ, 0x30, !PT ;  /* 0x000000090c0c7212 */ /* 0x000fcc00078e30ff */
[----:B------:R-:W0:Y:S02]  /*1690*/  POPC R12, R12 ;  /* 0x0000000c000c7309 */ /* 0x000e240000000000 */
[----:B0-----:R-:W-:Y:S02]  /*16a0*/  IMAD.IADD R15, R11, 0x1, R12 ;  /* 0x000000010b0f7824 */ /* 0x001fe400078e020c */
[----:B------:R-:W-:-:S03]  /*16b0*/  IMAD R11, R5, R2, R7 ;  /* 0x00000002050b7224 */ /* 0x000fc600078e0207 */
[----:B------:R-:W-:-:S04]  /*16c0*/  ISETP.GE.U32.AND P0, PT, R15, R2, PT ;  /* 0x000000020f00720c */ /* 0x000fc80003f06070 */
[----:B------:R-:W-:-:S13]  /*16d0*/  ISETP.LE.U32.OR P0, PT, R13, R10, P0 ;  /* 0x0000000a0d00720c */ /* 0x000fda0000703470 */
[----:B------:R-:W-:Y:S01]  /*16e0*/  @!P0 IMAD R14, R5, R2, R15 ;  /* 0x00000002050e8224 */ /* 0x000fe200078e020f */
[----:B------:R-:W-:-:S04]  /*16f0*/  @!P0 IADD3 R15, PT, PT, R15, UR4, R11 ;  /* 0x000000040f0f8c10 */ /* 0x000fc8000fffe00b */
[----:B------:R-:W-:Y:S04]  /*1700*/  @!P0 STS.U8 [R14+UR4+0x1000], R13 ;  /* 0x0010000d0e008988 */ /* 0x000fe80008000004 */
[----:B------:R-:W-:Y:S04]  /*1710*/  @!P0 STS.U8 [R15], R8 ;  /* 0x000000080f008388 */ /* 0x000fe80000000000 */
[----:B------:R-:W0:Y:S02]  /*1720*/  @!P1 LDS.U8 R16, [R4+UR4+0x1000] ;  /* 0x0010000404109984 */ /* 0x000e240008000000 */
[----:B0-----:R-:W-:-:S05]  /*1730*/  @!P1 IMAD.IADD R17, R12, 0x1, R16 ;  /* 0x000000010c119824 */ /* 0x001fca00078e0210 */
[----:B------:R0:W-:Y:S01]  /*1740*/  @!P1 STS.U8 [R4+UR4+0x1000], R17 ;  /* 0x0010001104009988 */ /* 0x0001e20008000004 */
[----:B------:R-:W-:Y:S01]  /*1750*/  NOP ;  /* 0x0000000000007918 */ /* 0x000fe20000000000 */
.L_x_12:
[----:B------:R-:W1:Y:S02]  /*1760*/  LDS.U8 R13, [R4+UR4+0x1000] ;  /* 0x00100004040d7984 */ /* 0x000e640008000000 */
[----:B-1----:R-:W-:-:S13]  /*1770*/  ISETP.GE.U32.AND P0, PT, R13, R2, PT ;  /* 0x000000020d00720c */ /* 0x002fda0003f06070 */
[----:B------:R-:W-:Y:S05]  /*1780*/  @P0 BRA `(.L_x_0) ;  /* 0x0000000800640947 */ /* 0x000fea0003800000 */
[----:B------:R-:W1:Y:S01]  /*1790*/  LDS.U8 R15, [R6+UR4+0x20] ;  /* 0x00002004060f7984 */ /* 0x000e620008000000 */
[----:B------:R-:W-:Y:S01]  /*17a0*/  UMOV UR5, 0xffffffff ;  /* 0xffffffff00057882 */ /* 0x000fe20000000000 */
[----:B-1----:R-:W-:Y:S02]  /*17b0*/  ISETP.GT.U32.AND P0, PT, R15, R10, PT ;  /* 0x0000000a0f00720c */ /* 0x002fe40003f04070 */
[----:B------:R-:W-:Y:S11]  /*17c0*/  BRA.DIV UR5, `(.L_x_2) ;  /* 0x0000000a05f47947 */ /* 0x000ff6000b800000 */
[----:B------:R-:W-:-:S04]  /*17d0*/  VOTE.ANY R12, PT, P0 ;  /* 0x00000000000c7806 */ /* 0x000fc800000e0100 */
[----:B------:R-:W-:-:S06]  /*17e0*/  LOP3.LUT R12, R12, R9, RZ, 0x30, !PT ;  /* 0x000000090c0c7212 */ /* 0x000fcc00078e30ff */
[----:B------:R-:W1:Y:S02]  /*17f0*/  POPC R12, R12 ;  /* 0x0000000c000c7309 */ /* 0x000e640000000000 */
[----:B-1----:R-:W-:-:S05]  /*1800*/  IMAD.IADD R13, R13, 0x1, R12 ;  /* 0x000000010d0d7824 */ /* 0x002fca00078e020c */
[----:B------:R-:W-:-:S04]  /*1810*/  ISETP.GE.U32.AND P0, PT, R13, R2, PT ;  /* 0x000000020d00720c */ /* 0x000fc80003f06070 */
[----:B------:R-:W-:-:S13]  /*1820*/  ISETP.LE.U32.OR P0, PT, R15, R10, P0 ;  /* 0x0000000a0f00720c */ /* 0x000fda0000703470 */
[----:B------:R-:W-:Y:S01]  /*1830*/  @!P0 IMAD R14, R5, R2, R13 ;  /* 0x00000002050e8224 */ /* 0x000fe200078e020d */
[----:B------:R-:W-:Y:S02]  /*1840*/  @!P0 IADD3 R16, PT, PT, R13, UR4, R11 ;  /* 0x000000040d108c10 */ /* 0x000fe4000fffe00b */
[----:B------:R-:W-:Y:S02]  /*1850*/  @!P0 LOP3.LUT R13, R8, 0x20, RZ, 0xfc, !PT ;  /* 0x00000020080d8812 */ /* 0x000fe400078efcff */
[----:B------:R-:W-:Y:S04]  /*1860*/  @!P0 STS.U8 [R14+UR4+0x1000], R15 ;  /* 0x0010000f0e008988 */ /* 0x000fe80008000004 */
[----:B------:R-:W-:Y:S04]  /*1870*/  @!P0 STS.U8 [R16], R13 ;  /* 0x0000000d10008388 */ /* 0x000fe80000000000 */
[----:B0-----:R-:W0:Y:S02]  /*1880*/  @!P1 LDS.U8 R17, [R4+UR4+0x1000] ;  /* 0x0010000404119984 */ /* 0x001e240008000000 */
[----:B0-----:R-:W-:-:S05]  /*1890*/  @!P1 IMAD.IADD R17, R12, 0x1, R17 ;  /* 0x000000010c119824 */ /* 0x001fca00078e0211 */
[----:B------:R0:W-:Y:S01]  /*18a0*/  @!P1 STS.U8 [R4+UR4+0x1000], R17 ;  /* 0x0010001104009988 */ /* 0x0001e20008000004 */
[----:B------:R-:W-:Y:S01]  /*18b0*/  NOP ;  /* 0x0000000000007918 */ /* 0x000fe20000000000 */
.L_x_16:
        /* <DEDUP_REMOVED lines=22> */
.L_x_20:
        /* <DEDUP_REMOVED lines=22> */
.L_x_24:
        /* <DEDUP_REMOVED lines=22> */
.L_x_28:
        /* <DEDUP_REMOVED lines=22> */
.L_x_32:
        /* <DEDUP_REMOVED lines=22> */
.L_x_36:
[----:B------:R-:W1:Y:S02]  /*1fa0*/  LDS.U8 R13, [R4+UR4+0x1000] ;  /* 0x00100004040d7984 */ /* 0x000e640008000000 */
[----:B-1----:R-:W-:-:S13]  /*1fb0*/  ISETP.GE.U32.AND P0, PT, R13, R2, PT ;  /* 0x000000020d00720c */ /* 0x002fda0003f06070 */
[----:B------:R-:W-:Y:S05]  /*1fc0*/  @P0 BRA `(.L_x_0) ;  /* 0x0000000000540947 */ /* 0x000fea0003800000 */
[----:B------:R-:W1:Y:S01]  /*1fd0*/  LDS.U8 R15, [R6+UR4+0xe0] ;  /* 0x0000e004060f7984 */ /* 0x000e620008000000 */
[----:B------:R-:W-:Y:S01]  /*1fe0*/  UMOV UR5, 0xffffffff ;  /* 0xffffffff00057882 */ /* 0x000fe20000000000 */
[----:B-1----:R-:W-:Y:S02]  /*1ff0*/  ISETP.GT.U32.AND P0, PT, R15, R10, PT ;  /* 0x0000000a0f00720c */ /* 0x002fe40003f04070 */
[----:B------:R-:W-:Y:S11]  /*2000*/  BRA.DIV UR5, `(.L_x_8) ;  /* 0x0000000e05247947 */ /* 0x000ff6000b800000 */
[----:B------:R-:W-:-:S07]  /*2010*/  VOTE.ANY R6, PT, P0 ;  /* 0x0000000000067806 */ /* 0x000fce00000e0100 */
.L_x_39:
[----:B------:R-:W-:Y:S01]  /*2020*/  LOP3.LUT R6, R6, R9, RZ, 0x30, !PT ;  /* 0x0000000906067212 */ /* 0x000fe200078e30ff */
[----:B------:R-:W-:-:S05]  /*2030*/  UMOV UR5, 0xffffffff ;  /* 0xffffffff00057882 */ /* 0x000fca0000000000 */
        /* <DEDUP_REMOVED lines=9> */
[----:B------:R-:W1:Y:S02]  /*20d0*/  @!P1 LDS.U8 R5, [R4+UR4+0x1000] ;  /* 0x0010000404059984 */ /* 0x000e640008000000 */
[----:B-1----:R-:W-:-:S05]  /*20e0*/  @!P1 IMAD.IADD R5, R6, 0x1, R5 ;  /* 0x0000000106059824 */ /* 0x002fca00078e0205 */
[----:B------:R1:W-:Y:S01]  /*20f0*/  @!P1 STS.U8 [R4+UR4+0x1000], R5 ;  /* 0x0010000504009988 */ /* 0x0003e20008000004 */
[----:B------:R-:W-:Y:S05]  /*2100*/  BRA.DIV UR5, `(.L_x_9) ;  /* 0x0000000e05047947 */ /* 0x000fea000b800000 */
[----:B------:R-:W-:Y:S01]  /*2110*/  NOP ;  /* 0x0000000000007918 */ /* 0x000fe20000000000 */
.L_x_0:
[----:B------:R-:W-:Y:S05]  /*2120*/  WARPSYNC.ALL ;  /* 0x0000000000007948 */ /* 0x000fea0003800000 */
[----:B------:R-:W-:Y:S01]  /*2130*/  BAR.SYNC.DEFER_BLOCKING 0x0 ;  /* 0x0000000000007b1d */ /* 0x000fe20000010000 */
[----:B------:R-:W-:-:S13]  /*2140*/  ISETP.GT.U32.AND P0, PT, R0, 0x7f, PT ;  /* 0x0000007f0000780c */ /* 0x000fda0003f04070 */
[----:B------:R-:W-:Y:S05]  /*2150*/  @P0 EXIT ;  /* 0x000000000000094d */ /* 0x000fea0003800000 */
[-C--:B------:R-:W-:Y:S01]  /*2160*/  LEA.HI R7, R7, R0.reuse, RZ, 0x1e ;  /* 0x0000000007077211 */ /* 0x080fe200078ff0ff */
[----:B01----:R-:W0:Y:S01]  /*2170*/  LDC.64 R4, c[0x0][0x388] ;  /* 0x0000e200ff047b82 */ /* 0x003e220000000a00 */
[----:B------:R-:W-:Y:S02]  /*2180*/  LEA R8, R0, UR4, 0x2 ;  /* 0x0000000400087c11 */ /* 0x000fe4000f8e10ff */
[----:B------:R-:W-:Y:S02]  /*2190*/  LEA R10, R7, UR4, 0x2 ;  /* 0x00000004070a7c11 */ /* 0x000fe4000f8e10ff */
[----:B------:R-:W-:Y:S01]  /*21a0*/  LEA.HI R11, R3, R0, RZ, 0x1e ;  /* 0x00000000030b7211 */ /* 0x000fe200078ff0ff */
[----:B------:R-:W1:Y:S02]  /*21b0*/  LDS R9, [R8+0x1000] ;  /* 0x0010000008097984 */ /* 0x000e640000000800 */
[----:B------:R-:W2:Y:S02]  /*21c0*/  LDC.64 R6, c[0x0][0x390] ;  /* 0x0000e400ff067b82 */ /* 0x000ea40000000a00 */
[----:B------:R-:W3:Y:S01]  /*21d0*/  LDS R13, [R10] ;  /* 0x000000000a0d7984 */ /* 0x000ee20000000800 */
[----:B0-----:R-:W-:-:S04]  /*21e0*/  IMAD.WIDE.U32 R2, R11, 0x4, R4 ;  /* 0x000000040b027825 */ /* 0x001fc800078e0004 */
[----:B--2---:R-:W-:Y:S01]  /*21f0*/  IMAD.WIDE.U32 R4, R11, 0x4, R6 ;  /* 0x000000040b047825 */ /* 0x004fe200078e0006 */
[----:B-1----:R-:W-:Y:S04]  /*2200*/  STG.E desc[UR6][R2.64], R9 ;  /* 0x0000000902007986 */ /* 0x002fe8000c101906 */
[----:B---3--:R-:W-:Y:S01]  /*2210*/  STG.E desc[UR6][R4.64], R13 ;  /* 0x0000000d04007986 */ /* 0x008fe2000c101906 */
[----:B------:R-:W-:Y:S05]  /*2220*/  EXIT ;  /* 0x000000000000794d */ /* 0x000fea0003800000 */
.L_x_1:
[----:B------:R-:W-:Y:S01]  /*2230*/  IMAD.MOV.U32 R12, RZ, RZ, -0x1 ;  /* 0xffffffffff0c7424 */ /* 0x000fe200078e00ff */
[----:B------:R-:W-:-:S13]  /*2240*/  ISETP.NE.AND P1, PT, R8, 0x1f, PT ;  /* 0x0000001f0800780c */ /* 0x000fda0003f25270 */
[----:B------:R-:W-:Y:S05]  /*2250*/  WARPSYNC.COLLECTIVE R12, `(.L_x_10) ;  /* 0x000000000c087348 */ /* 0x000fea0003c00000 */
[----:B------:R-:W-:Y:S01]  /*2260*/  VOTE.ANY R12, PT, P0 ;  /* 0x00000000000c7806 */ /* 0x000fe200000e0100 */
[----:B------:R-:W-:Y:S06]  /*2270*/  ENDCOLLECTIVE ;  /* 0x000000000000791b */ /* 0x000fec0003800000 */
.L_x_10:
        /* <DEDUP_REMOVED lines=11> */
[----:B0-----:R-:W-:-:S02]  /*2330*/  @!P1 IMAD.IADD R17, R12, 0x1, R16 ;  /* 0x000000010c119824 */ /* 0x001fc400078e0210 */
[----:B------:R-:W-:-:S03]  /*2340*/  IMAD.MOV.U32 R12, RZ, RZ, -0x1 ;  /* 0xffffffffff0c7424 */ /* 0x000fc600078e00ff */
[----:B------:R0:W-:Y:S04]  /*2350*/  @!P1 STS.U8 [R4+UR4+0x1000], R17 ;  /* 0x0010001104009988 */ /* 0x0001e80008000004 */
[----:B0-----:R-:W-:Y:S05]  /*2360*/  WARPSYNC.COLLECTIVE R12, `(.L_x_11) ;  /* 0x000000000c087348 */ /* 0x001fea0003c00000 */
[----:B------:R-:W-:Y:S01]  /*2370*/  NOP ;  /* 0x0000000000007918 */ /* 0x000fe20000000000 */
[----:B0-----:R-:W-:Y:S05]  /*2380*/  ENDCOLLECTIVE ;  /* 0x000000000000791b */ /* 0x001fea0003800000 */
.L_x_11:
[----:B------:R-:W-:Y:S05]  /*2390*/  BRA `(.L_x_12) ;  /* 0xfffffff000f07947 */ /* 0x000fea000383ffff */
.L_x_2:
[----:B------:R-:W-:Y:S01]  /*23a0*/  BSSY B0, `(.L_x_13) ;  /* 0x0000005000007945 */ /* 0x000fe20003800000 */
[----:B------:R-:W-:-:S07]  /*23b0*/  IMAD.MOV.U32 R12, RZ, RZ, -0x1 ;  /* 0xffffffffff0c7424 */ /* 0x000fce00078e00ff */
[----:B0-----:R-:W-:Y:S05]  /*23c0*/  WARPSYNC.COLLECTIVE R12, `(.L_x_14) ;  /* 0x000000000c087348 */ /* 0x001fea0003c00000 */
[----:B------:R-:W-:Y:S01]  /*23d0*/  VOTE.ANY R12, PT, P0 ;  /* 0x00000000000c7806 */ /* 0x000fe200000e0100 */
[----:B0-----:R-:W-:Y:S06]  /*23e0*/  ENDCOLLECTIVE ;  /* 0x000000000000791b */ /* 0x001fec0003800000 */
.L_x_14:
[----:B------:R-:W-:Y:S05]  /*23f0*/  BSYNC B0 ;  /* 0x0000000000007941 */ /* 0x000fea0003800000 */
.L_x_13:
[----:B------:R-:W-:-:S06]  /*2400*/  LOP3.LUT R12, R12, R9, RZ, 0x30, !PT ;  /* 0x000000090c0c7212 */ /* 0x000fcc00078e30ff */
[----:B------:R-:W0:Y:S02]  /*2410*/  POPC R12, R12 ;  /* 0x0000000c000c7309 */ /* 0x000e240000000000 */
[----:B0-----:R-:W-:-:S05]  /*2420*/  IMAD.IADD R13, R13, 0x1, R12 ;  /* 0x000000010d0d7824 */ /* 0x001fca00078e020c */
[----:B------:R-:W-:-:S04]  /*2430*/  ISETP.GE.U32.AND P0, PT, R13, R2, PT ;  /* 0x000000020d00720c */ /* 0x000fc80003f06070 */
[----:B------:R-:W-:-:S13]  /*2440*/  ISETP.LE.U32.OR P0, PT, R15, R10, P0 ;  /* 0x0000000a0f00720c */ /* 0x000fda0000703470 */
[----:B------:R-:W-:Y:S01]  /*2450*/  @!P0 IMAD R14, R5, R2, R13 ;  /* 0x00000002050e8224 */ /* 0x000fe200078e020d */
[----:B------:R-:W-:Y:S02]  /*2460*/  @!P0 IADD3 R16, PT, PT, R13, UR4, R11 ;  /* 0x000000040d108c10 */ /* 0x000fe4000fffe00b */
[----:B------:R-:W-:Y:S02]  /*2470*/  @!P0 LOP3.LUT R13, R8, 0x20, RZ, 0xfc, !PT ;  /* 0x00000020080d8812 */ /* 0x000fe400078efcff */
        /* <DEDUP_REMOVED lines=9> */
.L_x_15:
[----:B------:R-:W-:Y:S05]  /*2510*/  BRA `(.L_x_16) ;  /* 0xfffffff000e87947 */ /* 0x000fea000383ffff */
.L_x_3:
[----:B------:R-:W-:Y:S01]  /*2520*/  BSSY B0, `(.L_x_17) ;  /* 0x0000005000007945 */ /* 0x000fe20003800000 */
[----:B------:R-:W-:-:S07]  /*2530*/  IMAD.MOV.U32 R12, RZ, RZ, -0x1 ;  /* 0xffffffffff0c7424 */ /* 0x000fce00078e00ff */
[----:B0-----:R-:W-:Y:S05]  /*2540*/  WARPSYNC.COLLECTIVE R12, `(.L_x_18) ;  /* 0x000000000c087348 */ /* 0x001fea0003c00000 */
[----:B------:R-:W-:Y:S01]  /*2550*/  VOTE.ANY R12, PT, P0 ;  /* 0x00000000000c7806 */ /* 0x000fe200000e0100 */
[----:B0-----:R-:W-:Y:S06]  /*2560*/  ENDCOLLECTIVE ;  /* 0x000000000000791b */ /* 0x001fec0003800000 */
.L_x_18:
[----:B------:R-:W-:Y:S05]  /*2570*/  BSYNC B0 ;  /* 0x0000000000007941 */ /* 0x000fea0003800000 */
.L_x_17:
        /* <DEDUP_REMOVED lines=17> */
.L_x_19:
[----:B------:R-:W-:Y:S05]  /*2690*/  BRA `(.L_x_20) ;  /* 0xfffffff000e07947 */ /* 0x000fea000383ffff */
.L_x_4:
[----:B------:R-:W-:Y:S01]  /*26a0*/  BSSY B0, `(.L_x_21) ;  /* 0x0000005000007945 */ /* 0x000fe20003800000 */
[----:B------:R-:W-:-:S07]  /*26b0*/  IMAD.MOV.U32 R12, RZ, RZ, -0x1 ;  /* 0xffffffffff0c7424 */ /* 0x000fce00078e00ff */
[----:B0-----:R-:W-:Y:S05]  /*26c0*/  WARPSYNC.COLLECTIVE R12, `(.L_x_22) ;  /* 0x000000000c087348 */ /* 0x001fea0003c00000 */
[----:B------:R-:W-:Y:S01]  /*26d0*/  VOTE.ANY R12, PT, P0 ;  /* 0x00000000000c7806 */ /* 0x000fe200000e0100 */
[----:B0-----:R-:W-:Y:S06]  /*26e0*/  ENDCOLLECTIVE ;  /* 0x000000000000791b */ /* 0x001fec0003800000 */
.L_x_22:
[----:B------:R-:W-:Y:S05]  /*26f0*/  BSYNC B0 ;  /* 0x0000000000007941 */ /* 0x000fea0003800000 */
.L_x_21:
        /* <DEDUP_REMOVED lines=17> */
.L_x_23:
[----:B------:R-:W-:Y:S05]  /*2810*/  BRA `(.L_x_24) ;  /* 0xfffffff000d87947 */ /* 0x000fea000383ffff */
.L_x_5:
[----:B------:R-:W-:Y:S01]  /*2820*/  BSSY B0, `(.L_x_25) ;  /* 0x0000005000007945 */ /* 0x000fe20003800000 */
[----:B------:R-:W-:-:S07]  /*2830*/  IMAD.MOV.U32 R12, RZ, RZ, -0x1 ;  /* 0xffffffffff0c7424 */ /* 0x000fce00078e00ff */
[----:B0-----:R-:W-:Y:S05]  /*2840*/  WARPSYNC.COLLECTIVE R12, `(.L_x_26) ;  /* 0x000000000c087348 */ /* 0x001fea0003c00000 */
[----:B------:R-:W-:Y:S01]  /*2850*/  VOTE.ANY R12, PT, P0 ;  /* 0x00000000000c7806 */ /* 0x000fe200000e0100 */
[----:B0-----:R-:W-:Y:S06]  /*2860*/  ENDCOLLECTIVE ;  /* 0x000000000000791b */ /* 0x001fec0003800000 */
.L_x_26:
[----:B------:R-:W-:Y:S05]  /*2870*/  BSYNC B0 ;  /* 0x0000000000007941 */ /* 0x000fea0003800000 */
.L_x_25:
        /* <DEDUP_REMOVED lines=17> */
.L_x_27:
[----:B------:R-:W-:Y:S05]  /*2990*/  BRA `(.L_x_28) ;  /* 0xfffffff000d07947 */ /* 0x000fea000383ffff */
.L_x_6:
[----:B------:R-:W-:Y:S01]  /*29a0*/  BSSY B0, `(.L_x_29) ;  /* 0x0000005000007945 */ /* 0x000fe20003800000 */
[----:B------:R-:W-:-:S07]  /*29b0*/  IMAD.MOV.U32 R12, RZ, RZ, -0x1 ;  /* 0xffffffffff0c7424 */ /* 0x000fce00078e00ff */
[----:B0-----:R-:W-:Y:S05]  /*29c0*/  WARPSYNC.COLLECTIVE R12, `(.L_x_30) ;  /* 0x000000000c087348 */ /* 0x001fea0003c00000 */
[----:B------:R-:W-:Y:S01]  /*29d0*/  VOTE.ANY R12, PT, P0 ;  /* 0x00000000000c7806 */ /* 0x000fe200000e0100 */
[----:B0-----:R-:W-:Y:S06]  /*29e0*/  ENDCOLLECTIVE ;  /* 0x000000000000791b */ /* 0x001fec0003800000 */
.L_x_30:
[----:B------:R-:W-:Y:S05]  /*29f0*/  BSYNC B0 ;  /* 0x0000000000007941 */ /* 0x000fea0003800000 */
.L_x_29:
        /* <DEDUP_REMOVED lines=17> */
.L_x_31:
[----:B------:R-:W-:Y:S05]  /*2b10*/  BRA `(.L_x_32) ;  /* 0xfffffff000c87947 */ /* 0x000fea000383ffff */
.L_x_7:
[----:B------:R-:W-:Y:S01]  /*2b20*/  BSSY B0, `(.L_x_33) ;  /* 0x0000005000007945 */ /* 0x000fe20003800000 */
[----:B------:R-:W-:-:S07]  /*2b30*/  IMAD.MOV.U32 R12, RZ, RZ, -0x1 ;  /* 0xffffffffff0c7424 */ /* 0x000fce00078e00ff */
[----:B0-----:R-:W-:Y:S05]  /*2b40*/  WARPSYNC.COLLECTIVE R12, `(.L_x_34) ;  /* 0x000000000c087348 */ /* 0x001fea0003c00000 */
[----:B------:R-:W-:Y:S01]  /*2b50*/  VOTE.ANY R12, PT, P0 ;  /* 0x00000000000c7806 */ /* 0x000fe200000e0100 */
[----:B0-----:R-:W-:Y:S06]  /*2b60*/  ENDCOLLECTIVE ;  /* 0x000000000000791b */ /* 0x001fec0003800000 */
.L_x_34:
[----:B------:R-:W-:Y:S05]  /*2b70*/  BSYNC B0 ;  /* 0x0000000000007941 */ /* 0x000fea0003800000 */
.L_x_33:
        /* <DEDUP_REMOVED lines=17> */
.L_x_35:
[----:B------:R-:W-:Y:S05]  /*2c90*/  BRA `(.L_x_36) ;  /* 0xfffffff000c07947 */ /* 0x000fea000383ffff */
.L_x_8:
[----:B------:R-:W-:Y:S01]  /*2ca0*/  BSSY B0, `(.L_x_37) ;  /* 0x0000005000007945 */ /* 0x000fe20003800000 */
[----:B------:R-:W-:-:S07]  /*2cb0*/  IMAD.MOV.U32 R12, RZ, RZ, -0x1 ;  /* 0xffffffffff0c7424 */ /* 0x000fce00078e00ff */
[----:B0-----:R-:W-:Y:S05]  /*2cc0*/  WARPSYNC.COLLECTIVE R12, `(.L_x_38) ;  /* 0x000000000c087348 */ /* 0x001fea0003c00000 */
[----:B------:R-:W-:Y:S01]  /*2cd0*/  VOTE.ANY R12, PT, P0 ;  /* 0x00000000000c7806 */ /* 0x000fe200000e0100 */
[----:B0-----:R-:W-:Y:S06]  /*2ce0*/  ENDCOLLECTIVE ;  /* 0x000000000000791b */ /* 0x001fec0003800000 */
.L_x_38:
[----:B------:R-:W-:Y:S05]  /*2cf0*/  BSYNC B0 ;  /* 0x0000000000007941 */ /* 0x000fea0003800000 */
.L_x_37:
[----:B------:R-:W-:Y:S01]  /*2d00*/  IMAD.MOV.U32 R6, RZ, RZ, R12 ;  /* 0x000000ffff067224 */ /* 0x000fe200078e000c */
[----:B------:R-:W-:Y:S06]  /*2d10*/  BRA `(.L_x_39) ;  /* 0xfffffff000c07947 */ /* 0x000fec000383ffff */
.L_x_9:
[----:B------:R-:W-:Y:S01]  /*2d20*/  BSSY B0, `(.L_x_40) ;  /* 0x0000005000007945 */ /* 0x000fe20003800000 */
[----:B------:R-:W-:-:S07]  /*2d30*/  IMAD.MOV.U32 R12, RZ, RZ, -0x1 ;  /* 0xffffffffff0c7424 */ /* 0x000fce00078e00ff */
[----:B01----:R-:W-:Y:S05]  /*2d40*/  WARPSYNC.COLLECTIVE R12, `(.L_x_41) ;  /* 0x000000000c087348 */ /* 0x003fea0003c00000 */
[----:B------:R-:W-:Y:S01]  /*2d50*/  NOP ;  /* 0x0000000000007918 */ /* 0x000fe20000000000 */
[----:B01----:R-:W-:Y:S05]  /*2d60*/  ENDCOLLECTIVE ;  /* 0x000000000000791b */ /* 0x003fea0003800000 */
.L_x_41:
[----:B------:R-:W-:Y:S05]  /*2d70*/  BSYNC B0 ;  /* 0x0000000000007941 */ /* 0x000fea0003800000 */
.L_x_40:
[----:B------:R-:W-:Y:S05]  /*2d80*/  BRA `(.L_x_0) ;  /* 0xfffffff000e47947 */ /* 0x000fea000383ffff */
.L_x_42:
[----:B------:R-:W-:-:S00]  /*2d90*/  BRA `(.L_x_42) ;  /* 0xfffffffc00fc7947 */ /* 0x000fc0000383ffff */
[----:B------:R-:W-:-:S00]  /*2da0*/  NOP ;  /* 0x0000000000007918 */ /* 0x000fc00000000000 */
        /* <DEDUP_REMOVED lines=13> */
.L_x_43:


//--------------------- .nv.shared._Z4topkPhS_S_j --------------------------
	.section	.nv.shared._Z4topkPhS_S_j,"aw",@nobits
	.sectionflags	@""
	.align	16
	.zero		1024


//--------------------- .nv.shared.reserved.0     --------------------------
	.section	.nv.shared.reserved.0,"aw",@nobits
	.weak		__nv_reservedSMEM_offset_0_alias
	.size		__nv_reservedSMEM_offset_0_alias, 0, 64
	.other		__nv_reservedSMEM_offset_0_alias,@"STO_CUDA_RESERVED_SHARED STV_DEFAULT"
__nv_reservedSMEM_offset_0_alias:
	.zero		0
	.zero		64


//--------------------- .nv.constant0._Z4topkPhS_S_j --------------------------
	.section	.nv.constant0._Z4topkPhS_S_j,"a",@progbits
	.sectionflags	@""
	.align	4
.nv.constant0._Z4topkPhS_S_j:
	.zero		924


//--------------------- SYMBOLS --------------------------

	.type		.nv.reservedSmem.offset0,@object
	.size		.nv.reservedSmem.offset0,0x4
	.type		.nv.reservedSmem.cap,@object
	.size		.nv.reservedSmem.cap,0x4
